	.target	sm_90a

	.elftype	@"ET_EXEC"


//--------------------- .note.nv.tkinfo           --------------------------
	.section	.note.nv.tkinfo,"",@"SHT_NOTE"
	.sectionflags	@"SHF_NOTE_NV_TKINFO"
	.tkinfo
        /*0018*/ 	.word	0x00000002
        /*0030*/ 	.string	""
        /*0030*/ 	.string	"ptxas"
        /*0030*/ 	.string	"Cuda compilation tools, release 13.0, V13.0.88"
        /*0030*/ 	.string	"Build cuda_13.0.r13.0/compiler.36424714_0"
        /*0030*/ 	.string	"-arch sm_90a -m 64 "



//--------------------- .note.nv.cuinfo           --------------------------
	.section	.note.nv.cuinfo,"",@"SHT_NOTE"
	.sectionflags	@"SHF_NOTE_NV_CUINFO"
        /*0018*/ 	.short	0x0002
        /*001a*/ 	.short	0x005a
        /*001c*/ 	.short	0x0082
	.zero		2


//--------------------- .nv.info                  --------------------------
	.section	.nv.info,"",@"SHT_CUDA_INFO"
	.align	4


	//----- nvinfo : EIATTR_REGCOUNT
	.align		4
        /*0000*/ 	.byte	0x04, 0x2f
        /*0002*/ 	.short	(.L_12 - .L_11)
	.align		4
.L_11:
        /*0004*/ 	.word	index@(_ZN7cutlass13device_kernelINS_4conv6kernel13ConvUniversalINS1_16ConvProblemShapeILNS1_8OperatorE1ELi3EEENS1_10collective14CollectiveConvINS1_46MainloopSm90TmaGmmaWarpSpecializedImplicitGemmILS5_1ELi4ELi3EN4cute5tupleIJNSA_1CILi1EEESD_SD_EEENS1_36KernelImplicitTmaWarpSpecializedSm90ELi1EEENSB_IJNSC_ILi256EEENSC_ILi128EEENSB_IJNSC_ILi64EEEEEEEEENS_10bfloat16_tESM_NSA_8TiledMMAINSA_8MMA_AtomIJNSA_4SM904GMMA28MMA_64x128x16_F32BF16BF16_SSILNSQ_5MajorE0ELSS_1ELNSQ_7ScaleInE1ELST_1EEEEEENSA_6LayoutISE_NSB_IJNSC_ILi0EEESX_SX_EEEEENSB_IJNSA_10UnderscoreES10_S10_EEEEENS7_6detail26Sm90ImplicitGemmTileTraitsINSA_20SM90_TMA_LOAD_IM2COLENSA_14ComposedLayoutINSA_7SwizzleILi3ELi4ELi3EEENSA_18smem_ptr_flag_bitsILi16EEENSW_INSB_IJNSB_IJNSC_ILi8EEENSC_ILi32EEEEEENSB_IJSJ_SD_EEENSB_IJSD_NSC_ILi4EEEEEEEEENSB_IJNSB_IJSJ_NSC_ILi512EEEEEENSB_IJSD_SX_EEENSB_IJSX_NSC_ILi16384EEEEEEEEEEEEEvEENS14_INSA_13SM90_TMA_LOADENS16_IS18_S1A_NSW_INSB_IJNSB_IJSJ_NSC_ILi2EEEEEENSB_IJS1B_S1B_EEES1G_EEENSB_IJNSB_IJSD_NSC_ILi4096EEEEEES1J_NSB_IJSX_NSC_ILi8192EEEEEEEEEEEEEvEEEENS_8epilogue10collective6detail29Sm90TmaWarpSpecializedAdapterINS26_15DefaultEpilogueISM_NSB_IJNSB_IJllllEEESD_SX_EEES2B_NS25_6thread17LinearCombinationISM_Li1EffLNS2C_9ScaleType4KindE0ELNS_15FloatRoundStyleE2ESM_EENS_4gemm15EpilogueDefaultEEEEEvvEEEEvNT_6ParamsE)
        /*0008*/ 	.word	0x000000ff


	//----- nvinfo : EIATTR_FRAME_SIZE
	.align		4
.L_12:
        /*000c*/ 	.byte	0x04, 0x11
        /*000e*/ 	.short	(.L_14 - .L_13)
	.align		4
.L_13:
        /*0010*/ 	.word	index@(_ZN7cutlass13device_kernelINS_4conv6kernel13ConvUniversalINS1_16ConvProblemShapeILNS1_8OperatorE1ELi3EEENS1_10collective14CollectiveConvINS1_46MainloopSm90TmaGmmaWarpSpecializedImplicitGemmILS5_1ELi4ELi3EN4cute5tupleIJNSA_1CILi1EEESD_SD_EEENS1_36KernelImplicitTmaWarpSpecializedSm90ELi1EEENSB_IJNSC_ILi256EEENSC_ILi128EEENSB_IJNSC_ILi64EEEEEEEEENS_10bfloat16_tESM_NSA_8TiledMMAINSA_8MMA_AtomIJNSA_4SM904GMMA28MMA_64x128x16_F32BF16BF16_SSILNSQ_5MajorE0ELSS_1ELNSQ_7ScaleInE1ELST_1EEEEEENSA_6LayoutISE_NSB_IJNSC_ILi0EEESX_SX_EEEEENSB_IJNSA_10UnderscoreES10_S10_EEEEENS7_6detail26Sm90ImplicitGemmTileTraitsINSA_20SM90_TMA_LOAD_IM2COLENSA_14ComposedLayoutINSA_7SwizzleILi3ELi4ELi3EEENSA_18smem_ptr_flag_bitsILi16EEENSW_INSB_IJNSB_IJNSC_ILi8EEENSC_ILi32EEEEEENSB_IJSJ_SD_EEENSB_IJSD_NSC_ILi4EEEEEEEEENSB_IJNSB_IJSJ_NSC_ILi512EEEEEENSB_IJSD_SX_EEENSB_IJSX_NSC_ILi16384EEEEEEEEEEEEEvEENS14_INSA_13SM90_TMA_LOADENS16_IS18_S1A_NSW_INSB_IJNSB_IJSJ_NSC_ILi2EEEEEENSB_IJS1B_S1B_EEES1G_EEENSB_IJNSB_IJSD_NSC_ILi4096EEEEEES1J_NSB_IJSX_NSC_ILi8192EEEEEEEEEEEEEvEEEENS_8epilogue10collective6detail29Sm90TmaWarpSpecializedAdapterINS26_15DefaultEpilogueISM_NSB_IJNSB_IJllllEEESD_SX_EEES2B_NS25_6thread17LinearCombinationISM_Li1EffLNS2C_9ScaleType4KindE0ELNS_15FloatRoundStyleE2ESM_EENS_4gemm15EpilogueDefaultEEEEEvvEEEEvNT_6ParamsE)
        /*0014*/ 	.word	0x000003e8


	//----- nvinfo : EIATTR_MIN_STACK_SIZE
	.align		4
.L_14:
        /*0018*/ 	.byte	0x04, 0x12
        /*001a*/ 	.short	(.L_16 - .L_15)
	.align		4
.L_15:
        /*001c*/ 	.word	index@(_ZN7cutlass13device_kernelINS_4conv6kernel13ConvUniversalINS1_16ConvProblemShapeILNS1_8OperatorE1ELi3EEENS1_10collective14CollectiveConvINS1_46MainloopSm90TmaGmmaWarpSpecializedImplicitGemmILS5_1ELi4ELi3EN4cute5tupleIJNSA_1CILi1EEESD_SD_EEENS1_36KernelImplicitTmaWarpSpecializedSm90ELi1EEENSB_IJNSC_ILi256EEENSC_ILi128EEENSB_IJNSC_ILi64EEEEEEEEENS_10bfloat16_tESM_NSA_8TiledMMAINSA_8MMA_AtomIJNSA_4SM904GMMA28MMA_64x128x16_F32BF16BF16_SSILNSQ_5MajorE0ELSS_1ELNSQ_7ScaleInE1ELST_1EEEEEENSA_6LayoutISE_NSB_IJNSC_ILi0EEESX_SX_EEEEENSB_IJNSA_10UnderscoreES10_S10_EEEEENS7_6detail26Sm90ImplicitGemmTileTraitsINSA_20SM90_TMA_LOAD_IM2COLENSA_14ComposedLayoutINSA_7SwizzleILi3ELi4ELi3EEENSA_18smem_ptr_flag_bitsILi16EEENSW_INSB_IJNSB_IJNSC_ILi8EEENSC_ILi32EEEEEENSB_IJSJ_SD_EEENSB_IJSD_NSC_ILi4EEEEEEEEENSB_IJNSB_IJSJ_NSC_ILi512EEEEEENSB_IJSD_SX_EEENSB_IJSX_NSC_ILi16384EEEEEEEEEEEEEvEENS14_INSA_13SM90_TMA_LOADENS16_IS18_S1A_NSW_INSB_IJNSB_IJSJ_NSC_ILi2EEEEEENSB_IJS1B_S1B_EEES1G_EEENSB_IJNSB_IJSD_NSC_ILi4096EEEEEES1J_NSB_IJSX_NSC_ILi8192EEEEEEEEEEEEEvEEEENS_8epilogue10collective6detail29Sm90TmaWarpSpecializedAdapterINS26_15DefaultEpilogueISM_NSB_IJNSB_IJllllEEESD_SX_EEES2B_NS25_6thread17LinearCombinationISM_Li1EffLNS2C_9ScaleType4KindE0ELNS_15FloatRoundStyleE2ESM_EENS_4gemm15EpilogueDefaultEEEEEvvEEEEvNT_6ParamsE)
        /*0020*/ 	.word	0x000003e8
.L_16:


//--------------------- .nv.compat                --------------------------
	.section	.nv.compat,"",@"SHT_CUDA_COMPAT_INFO"
	.align	4
        /*0000*/ 	.byte	0x02, 0x09, 0x01, 0x00, 0x02, 0x02, 0x04, 0x00, 0x02, 0x05, 0x05, 0x00, 0x03, 0x07, 0x01, 0x01
        /*0010*/ 	.byte	0x02, 0x03, 0x01, 0x00, 0x02, 0x06, 0x01, 0x00, 0x04, 0x0b, 0x08, 0x00, 0x00, 0x00, 0x00, 0x00
        /*0020*/ 	.byte	0x00, 0x00, 0x00, 0x00


//--------------------- .nv.info._ZN7cutlass13device_kernelINS_4conv6kernel13ConvUniversalINS1_16ConvProblemShapeILNS1_8OperatorE1ELi3EEENS1_10collective14CollectiveConvINS1_46MainloopSm90TmaGmmaWarpSpecializedImplicitGemmILS5_1ELi4ELi3EN4cute5tupleIJNSA_1CILi1EEESD_SD_EEENS1_36KernelImplicitTmaWarpSpecializedSm90ELi1EEENSB_IJNSC_ILi256EEENSC_ILi128EEENSB_IJNSC_ILi64EEEEEEEEENS_10bfloat16_tESM_NSA_8TiledMMAINSA_8MMA_AtomIJNSA_4SM904GMMA28MMA_64x128x16_F32BF16BF16_SSILNSQ_5MajorE0ELSS_1ELNSQ_7ScaleInE1ELST_1EEEEEENSA_6LayoutISE_NSB_IJNSC_ILi0EEESX_SX_EEEEENSB_IJNSA_10UnderscoreES10_S10_EEEEENS7_6detail26Sm90ImplicitGemmTileTraitsINSA_20SM90_TMA_LOAD_IM2COLENSA_14ComposedLayoutINSA_7SwizzleILi3ELi4ELi3EEENSA_18smem_ptr_flag_bitsILi16EEENSW_INSB_IJNSB_IJNSC_ILi8EEENSC_ILi32EEEEEENSB_IJSJ_SD_EEENSB_IJSD_NSC_ILi4EEEEEEEEENSB_IJNSB_IJSJ_NSC_ILi512EEEEEENSB_IJSD_SX_EEENSB_IJSX_NSC_ILi16384EEEEEEEEEEEEEvEENS14_INSA_13SM90_TMA_LOADENS16_IS18_S1A_NSW_INSB_IJNSB_IJSJ_NSC_ILi2EEEEEENSB_IJS1B_S1B_EEES1G_EEENSB_IJNSB_IJSD_NSC_ILi4096EEEEEES1J_NSB_IJSX_NSC_ILi8192EEEEEEEEEEEEEvEEEENS_8epilogue10collective6detail29Sm90TmaWarpSpecializedAdapterINS26_15DefaultEpilogueISM_NSB_IJNSB_IJllllEEESD_SX_EEES2B_NS25_6thread17LinearCombinationISM_Li1EffLNS2C_9ScaleType4KindE0ELNS_15FloatRoundStyleE2ESM_EENS_4gemm15EpilogueDefaultEEEEEvvEEEEvNT_6ParamsE --------------------------
	.section	.nv.info._ZN7cutlass13device_kernelINS_4conv6kernel13ConvUniversalINS1_16ConvProblemShapeILNS1_8OperatorE1ELi3EEENS1_10collective14CollectiveConvINS1_46MainloopSm90TmaGmmaWarpSpecializedImplicitGemmILS5_1ELi4ELi3EN4cute5tupleIJNSA_1CILi1EEESD_SD_EEENS1_36KernelImplicitTmaWarpSpecializedSm90ELi1EEENSB_IJNSC_ILi256EEENSC_ILi128EEENSB_IJNSC_ILi64EEEEEEEEENS_10bfloat16_tESM_NSA_8TiledMMAINSA_8MMA_AtomIJNSA_4SM904GMMA28MMA_64x128x16_F32BF16BF16_SSILNSQ_5MajorE0ELSS_1ELNSQ_7ScaleInE1ELST_1EEEEEENSA_6LayoutISE_NSB_IJNSC_ILi0EEESX_SX_EEEEENSB_IJNSA_10UnderscoreES10_S10_EEEEENS7_6detail26Sm90ImplicitGemmTileTraitsINSA_20SM90_TMA_LOAD_IM2COLENSA_14ComposedLayoutINSA_7SwizzleILi3ELi4ELi3EEENSA_18smem_ptr_flag_bitsILi16EEENSW_INSB_IJNSB_IJNSC_ILi8EEENSC_ILi32EEEEEENSB_IJSJ_SD_EEENSB_IJSD_NSC_ILi4EEEEEEEEENSB_IJNSB_IJSJ_NSC_ILi512EEEEEENSB_IJSD_SX_EEENSB_IJSX_NSC_ILi16384EEEEEEEEEEEEEvEENS14_INSA_13SM90_TMA_LOADENS16_IS18_S1A_NSW_INSB_IJNSB_IJSJ_NSC_ILi2EEEEEENSB_IJS1B_S1B_EEES1G_EEENSB_IJNSB_IJSD_NSC_ILi4096EEEEEES1J_NSB_IJSX_NSC_ILi8192EEEEEEEEEEEEEvEEEENS_8epilogue10collective6detail29Sm90TmaWarpSpecializedAdapterINS26_15DefaultEpilogueISM_NSB_IJNSB_IJllllEEESD_SX_EEES2B_NS25_6thread17LinearCombinationISM_Li1EffLNS2C_9ScaleType4KindE0ELNS_15FloatRoundStyleE2ESM_EENS_4gemm15EpilogueDefaultEEEEEvvEEEEvNT_6ParamsE,"",@"SHT_CUDA_INFO"
	.sectionflags	@""
	.align	4


	//----- nvinfo : EIATTR_CUDA_API_VERSION
	.align		4
        /*0000*/ 	.byte	0x04, 0x37
        /*0002*/ 	.short	(.L_18 - .L_17)
.L_17:
        /*0004*/ 	.word	0x00000082


	//----- nvinfo : EIATTR_KPARAM_INFO
	.align		4
.L_18:
        /*0008*/ 	.byte	0x04, 0x17
        /*000a*/ 	.short	(.L_20 - .L_19)
.L_19:
        /*000c*/ 	.word	0x00000000
        /*0010*/ 	.short	0x0000
        /*0012*/ 	.short	0x0070
        /*0014*/ 	.byte	0x00, 0xf0, 0x01, 0x10


	//----- nvinfo : EIATTR_SPARSE_MMA_MASK
	.align		4
.L_20:
        /*0018*/ 	.byte	0x03, 0x50
        /*001a*/ 	.short	0x0000


	//----- nvinfo : EIATTR_MAXREG_COUNT
	.align		4
        /*001c*/ 	.byte	0x03, 0x1b
        /*001e*/ 	.short	0x00ff


	//----- nvinfo : EIATTR_NUM_BARRIERS
	.align		4
        /*0020*/ 	.byte	0x02, 0x4c
        /*0022*/ 	.byte	0x01
	.zero		1


	//----- nvinfo : EIATTR_ANNOTATIONS
	.align		4
        /*0024*/ 	.byte	0x04, 0x55
        /*0026*/ 	.short	(.L_22 - .L_21)


	//   ....[0]....
.L_21:
        /*0028*/ 	.word	0x00000001
        /*002c*/ 	.byte	0x40, 0x07, 0x00, 0x00, 0x01, 0x00, 0x00, 0x00, 0x80, 0x07, 0x00, 0x00, 0x01, 0x00, 0x00, 0x00
        /* <DEDUP_REMOVED lines=368> */
        /*173c*/ 	.byte	0xf0, 0x1e, 0x01, 0x00, 0x01, 0x00, 0x00, 0x00, 0xd0, 0x21, 0x01, 0x00


	//----- nvinfo : EIATTR_MERCURY_ISA_VERSION
	.align		4
.L_22:
        /*1748*/ 	.byte	0x03, 0x5f
        /*174a*/ 	.short	0x0101


	//----- nvinfo : EIATTR_COOP_GROUP_MASK_REGIDS
	.align		4
        /*174c*/ 	.byte	0x04, 0x29
        /*174e*/ 	.short	(.L_24 - .L_23)


	//   ....[0]....
.L_23:
        /*1750*/ 	.word	0xffffffff


	//   ....[1]....
        /*1754*/ 	.word	0xffffffff


	//   ....[2]....
        /*1758*/ 	.word	0xffffffff


	//----- nvinfo : EIATTR_COOP_GROUP_INSTR_OFFSETS
	.align		4
.L_24:
        /*175c*/ 	.byte	0x04, 0x28
        /*175e*/ 	.short	(.L_26 - .L_25)


	//   ....[0]....
.L_25:
        /*1760*/ 	.word	0x00000060


	//   ....[1]....
        /*1764*/ 	.word	0x00000090


	//   ....[2]....
        /*1768*/ 	.word	0x00000190


	//----- nvinfo : EIATTR_MBARRIER_INSTR_OFFSETS
	.align		4
.L_26:
        /*176c*/ 	.byte	0x04, 0x39
        /*176e*/ 	.short	(.L_28 - .L_27)


	//   ....[0]....
.L_27:
        /*1770*/ 	.word	0x000002e0
        /*1774*/ 	.word	0x000000ff
        /*1778*/ 	.word	0x00030000
        /*177c*/ 	.short	0x0100
        /*177e*/ 	.byte	0x0a
	.zero		1


	//   ....[1]....
        /*1780*/ 	.word	0x000002f0
        /*1784*/ 	.word	0x000000ff
        /*1788*/ 	.word	0x00030020
        /*178c*/ 	.short	0x0100
        /*178e*/ 	.byte	0x0a
	.zero		1


	//   ....[2]....
        /*1790*/ 	.word	0x00000300
        /*1794*/ 	.word	0x000000ff
        /*1798*/ 	.word	0x00030008
        /*179c*/ 	.short	0x0100
        /*179e*/ 	.byte	0x0a
	.zero		1


	//   ....[3]....
        /*17a0*/ 	.word	0x00000310
        /*17a4*/ 	.word	0x000000ff
        /*17a8*/ 	.word	0x00030028
        /*17ac*/ 	.short	0x0100
        /*17ae*/ 	.byte	0x0a
	.zero		1


	//   ....[4]....
        /*17b0*/ 	.word	0x00000320
        /*17b4*/ 	.word	0x000000ff
        /*17b8*/ 	.word	0x00030010
        /*17bc*/ 	.short	0x0100
        /*17be*/ 	.byte	0x0a
	.zero		1


	//   ....[5]....
        /*17c0*/ 	.word	0x00000330
        /*17c4*/ 	.word	0x000000ff
        /*17c8*/ 	.word	0x00030030
        /*17cc*/ 	.short	0x0100
        /*17ce*/ 	.byte	0x0a
	.zero		1


	//   ....[6]....
        /*17d0*/ 	.word	0x00000340
        /*17d4*/ 	.word	0x000000ff
        /*17d8*/ 	.word	0x00030018
        /*17dc*/ 	.short	0x0100
        /*17de*/ 	.byte	0x0a
	.zero		1


	//   ....[7]....
        /*17e0*/ 	.word	0x00000350
        /*17e4*/ 	.word	0x000000ff
        /*17e8*/ 	.word	0x00030038
        /*17ec*/ 	.short	0x0100
        /*17ee*/ 	.byte	0x0a
	.zero		1


	//   ....[8]....
        /*17f0*/ 	.word	0x00001220
        /*17f4*/ 	.word	0x00000003
        /*17f8*/ 	.word	0x00030000
        /*17fc*/ 	.short	0x010a
        /*17fe*/ 	.byte	0x3f
	.zero		1


	//   ....[9]....
        /*1800*/ 	.word	0x00003640
        /*1804*/ 	.word	0x00000000
        /*1808*/ 	.word	0x00030000
        /*180c*/ 	.short	0x010a
        /*180e*/ 	.byte	0x3f
	.zero		1


	//   ....[10]....
        /*1810*/ 	.word	0x00005ed0
        /*1814*/ 	.word	0x000000ff
        /*1818*/ 	.word	0x00000000
        /*181c*/ 	.short	0x0101
        /*181e*/ 	.byte	0x09
	.zero		1


	//   ....[11]....
        /*1820*/ 	.word	0x000060c0
        /*1824*/ 	.word	0x000000ff
        /*1828*/ 	.word	0x00000000
        /*182c*/ 	.short	0x0101
        /*182e*/ 	.byte	0x04
	.zero		1


	//   ....[12]....
        /*1830*/ 	.word	0x000162a0
        /*1834*/ 	.word	0x0000000c
        /*1838*/ 	.word	0x00030020
        /*183c*/ 	.short	0x010a
        /*183e*/ 	.byte	0x3f
	.zero		1


	//   ....[13]....
        /*1840*/ 	.word	0x00016ae0
        /*1844*/ 	.word	0x00000003
        /*1848*/ 	.word	0x00000000
        /*184c*/ 	.short	0x010a
        /*184e*/ 	.byte	0x3f
	.zero		1


	//   ....[14]....
        /*1850*/ 	.word	0x00016bb0
        /*1854*/ 	.word	0x00000003
        /*1858*/ 	.word	0x00000000
        /*185c*/ 	.short	0x010a
        /*185e*/ 	.byte	0x3f
	.zero		1


	//   ....[15]....
        /*1860*/ 	.word	0x00016c80
        /*1864*/ 	.word	0x00000003
        /*1868*/ 	.word	0x00000000
        /*186c*/ 	.short	0x010a
        /*186e*/ 	.byte	0x3f
	.zero		1


	//   ....[16]....
        /*1870*/ 	.word	0x00016d50
        /*1874*/ 	.word	0x00000003
        /*1878*/ 	.word	0x00000000
        /*187c*/ 	.short	0x010a
        /*187e*/ 	.byte	0x3f
	.zero		1


	//----- nvinfo : EIATTR_NUM_MBARRIERS
	.align		4
.L_28:
        /*1880*/ 	.byte	0x03, 0x38
        /*1882*/ 	.short	0x0008


	//----- nvinfo : EIATTR_EXIT_INSTR_OFFSETS
	.align		4
        /*1884*/ 	.byte	0x04, 0x1c
        /*1886*/ 	.short	(.L_30 - .L_29)


	//   ....[0]....
.L_29:
        /*1888*/ 	.word	0x00000730


	//   ....[1]....
        /*188c*/ 	.word	0x00006300


	//   ....[2]....
        /*1890*/ 	.word	0x00011670


	//   ....[3]....
        /*1894*/ 	.word	0x000116b0


	//   ....[4]....
        /*1898*/ 	.word	0x00016000


	//   ....[5]....
        /*189c*/ 	.word	0x00016040


	//   ....[6]....
        /*18a0*/ 	.word	0x00016060


	//   ....[7]....
        /*18a4*/ 	.word	0x000169b0


	//   ....[8]....
        /*18a8*/ 	.word	0x00016d80


	//----- nvinfo : EIATTR_MAX_THREADS
	.align		4
.L_30:
        /*18ac*/ 	.byte	0x04, 0x05
        /*18ae*/ 	.short	(.L_32 - .L_31)
.L_31:
        /*18b0*/ 	.word	0x00000100
        /*18b4*/ 	.word	0x00000001
        /*18b8*/ 	.word	0x00000001


	//----- nvinfo : EIATTR_CRS_STACK_SIZE
	.align		4
.L_32:
        /*18bc*/ 	.byte	0x04, 0x1e
        /*18be*/ 	.short	(.L_34 - .L_33)
.L_33:
        /*18c0*/ 	.word	0x00000000


	//----- nvinfo : EIATTR_CBANK_PARAM_SIZE
	.align		4
.L_34:
        /*18c4*/ 	.byte	0x03, 0x19
        /*18c6*/ 	.short	0x0470


	//----- nvinfo : EIATTR_PARAM_CBANK
	.align		4
        /*18c8*/ 	.byte	0x04, 0x0a
        /*18ca*/ 	.short	(.L_36 - .L_35)
	.align		4
.L_35:
        /*18cc*/ 	.word	index@(.nv.constant0._ZN7cutlass13device_kernelINS_4conv6kernel13ConvUniversalINS1_16ConvProblemShapeILNS1_8OperatorE1ELi3EEENS1_10collective14CollectiveConvINS1_46MainloopSm90TmaGmmaWarpSpecializedImplicitGemmILS5_1ELi4ELi3EN4cute5tupleIJNSA_1CILi1EEESD_SD_EEENS1_36KernelImplicitTmaWarpSpecializedSm90ELi1EEENSB_IJNSC_ILi256EEENSC_ILi128EEENSB_IJNSC_ILi64EEEEEEEEENS_10bfloat16_tESM_NSA_8TiledMMAINSA_8MMA_AtomIJNSA_4SM904GMMA28MMA_64x128x16_F32BF16BF16_SSILNSQ_5MajorE0ELSS_1ELNSQ_7ScaleInE1ELST_1EEEEEENSA_6LayoutISE_NSB_IJNSC_ILi0EEESX_SX_EEEEENSB_IJNSA_10UnderscoreES10_S10_EEEEENS7_6detail26Sm90ImplicitGemmTileTraitsINSA_20SM90_TMA_LOAD_IM2COLENSA_14ComposedLayoutINSA_7SwizzleILi3ELi4ELi3EEENSA_18smem_ptr_flag_bitsILi16EEENSW_INSB_IJNSB_IJNSC_ILi8EEENSC_ILi32EEEEEENSB_IJSJ_SD_EEENSB_IJSD_NSC_ILi4EEEEEEEEENSB_IJNSB_IJSJ_NSC_ILi512EEEEEENSB_IJSD_SX_EEENSB_IJSX_NSC_ILi16384EEEEEEEEEEEEEvEENS14_INSA_13SM90_TMA_LOADENS16_IS18_S1A_NSW_INSB_IJNSB_IJSJ_NSC_ILi2EEEEEENSB_IJS1B_S1B_EEES1G_EEENSB_IJNSB_IJSD_NSC_ILi4096EEEEEES1J_NSB_IJSX_NSC_ILi8192EEEEEEEEEEEEEvEEEENS_8epilogue10collective6detail29Sm90TmaWarpSpecializedAdapterINS26_15DefaultEpilogueISM_NSB_IJNSB_IJllllEEESD_SX_EEES2B_NS25_6thread17LinearCombinationISM_Li1EffLNS2C_9ScaleType4KindE0ELNS_15FloatRoundStyleE2ESM_EENS_4gemm15EpilogueDefaultEEEEEvvEEEEvNT_6ParamsE)
        /*18d0*/ 	.short	0x0210
        /*18d2*/ 	.short	0x0470


	//----- nvinfo : EIATTR_SW_WAR
	.align		4
.L_36:
        /*18d4*/ 	.byte	0x04, 0x36
        /*18d6*/ 	.short	(.L_38 - .L_37)
.L_37:
        /*18d8*/ 	.word	0x00000008
.L_38:


//--------------------- .nv.callgraph             --------------------------
	.section	.nv.callgraph,"",@"SHT_CUDA_CALLGRAPH"
	.align	4
	.sectionentsize	8
	.align		4
        /*0000*/ 	.word	0x00000000
	.align		4
        /*0004*/ 	.word	0xffffffff
	.align		4
        /*0008*/ 	.word	0x00000000
	.align		4
        /*000c*/ 	.word	0xfffffffe
	.align		4
        /*0010*/ 	.word	0x00000000
	.align		4
        /*0014*/ 	.word	0xfffffffd
	.align		4
        /*0018*/ 	.word	0x00000000
	.align		4
        /*001c*/ 	.word	0xfffffffc


//--------------------- .nv.constant4             --------------------------
	.section	.nv.constant4,"a",@progbits
	.align	8
	.align		8
.nv.constant4:
        /*0000*/ 	.dword	_ZN39_INTERNAL_c73ecca6_4_k_cu_ccb5b51e_27904cuda3std3__45__cpo5beginE
	.align		8
        /*0008*/ 	.dword	_ZN39_INTERNAL_c73ecca6_4_k_cu_ccb5b51e_27904cuda3std3__45__cpo3endE
	.align		8
        /*0010*/ 	.dword	_ZN39_INTERNAL_c73ecca6_4_k_cu_ccb5b51e_27904cuda3std3__45__cpo6cbeginE
	.align		8
        /*0018*/ 	.dword	_ZN39_INTERNAL_c73ecca6_4_k_cu_ccb5b51e_27904cuda3std3__45__cpo4cendE
	.align		8
        /*0020*/ 	.dword	_ZN39_INTERNAL_c73ecca6_4_k_cu_ccb5b51e_27904cuda3std3__441_GLOBAL__N__c73ecca6_4_k_cu_ccb5b51e_27906ignoreE
	.align		8
        /*0028*/ 	.dword	_ZN39_INTERNAL_c73ecca6_4_k_cu_ccb5b51e_27904cuda3std3__419piecewise_constructE
	.align		8
        /*0030*/ 	.dword	_ZN39_INTERNAL_c73ecca6_4_k_cu_ccb5b51e_27904cuda3std3__48in_placeE
	.align		8
        /*0038*/ 	.dword	_ZN39_INTERNAL_c73ecca6_4_k_cu_ccb5b51e_27904cuda3std6ranges3__45__cpo4swapE
	.align		8
        /*0040*/ 	.dword	_ZN39_INTERNAL_c73ecca6_4_k_cu_ccb5b51e_27904cuda3std6ranges3__45__cpo9iter_moveE
	.align		8
        /*0048*/ 	.dword	_ZN39_INTERNAL_c73ecca6_4_k_cu_ccb5b51e_27904cute7productE
	.align		8
        /*0050*/ 	.dword	_ZN39_INTERNAL_c73ecca6_4_k_cu_ccb5b51e_27904cute1_E


//--------------------- .text._ZN7cutlass13device_kernelINS_4conv6kernel13ConvUniversalINS1_16ConvProblemShapeILNS1_8OperatorE1ELi3EEENS1_10collective14CollectiveConvINS1_46MainloopSm90TmaGmmaWarpSpecializedImplicitGemmILS5_1ELi4ELi3EN4cute5tupleIJNSA_1CILi1EEESD_SD_EEENS1_36KernelImplicitTmaWarpSpecializedSm90ELi1EEENSB_IJNSC_ILi256EEENSC_ILi128EEENSB_IJNSC_ILi64EEEEEEEEENS_10bfloat16_tESM_NSA_8TiledMMAINSA_8MMA_AtomIJNSA_4SM904GMMA28MMA_64x128x16_F32BF16BF16_SSILNSQ_5MajorE0ELSS_1ELNSQ_7ScaleInE1ELST_1EEEEEENSA_6LayoutISE_NSB_IJNSC_ILi0EEESX_SX_EEEEENSB_IJNSA_10UnderscoreES10_S10_EEEEENS7_6detail26Sm90ImplicitGemmTileTraitsINSA_20SM90_TMA_LOAD_IM2COLENSA_14ComposedLayoutINSA_7SwizzleILi3ELi4ELi3EEENSA_18smem_ptr_flag_bitsILi16EEENSW_INSB_IJNSB_IJNSC_ILi8EEENSC_ILi32EEEEEENSB_IJSJ_SD_EEENSB_IJSD_NSC_ILi4EEEEEEEEENSB_IJNSB_IJSJ_NSC_ILi512EEEEEENSB_IJSD_SX_EEENSB_IJSX_NSC_ILi16384EEEEEEEEEEEEEvEENS14_INSA_13SM90_TMA_LOADENS16_IS18_S1A_NSW_INSB_IJNSB_IJSJ_NSC_ILi2EEEEEENSB_IJS1B_S1B_EEES1G_EEENSB_IJNSB_IJSD_NSC_ILi4096EEEEEES1J_NSB_IJSX_NSC_ILi8192EEEEEEEEEEEEEvEEEENS_8epilogue10collective6detail29Sm90TmaWarpSpecializedAdapterINS26_15DefaultEpilogueISM_NSB_IJNSB_IJllllEEESD_SX_EEES2B_NS25_6thread17LinearCombinationISM_Li1EffLNS2C_9ScaleType4KindE0ELNS_15FloatRoundStyleE2ESM_EENS_4gemm15EpilogueDefaultEEEEEvvEEEEvNT_6ParamsE --------------------------
	.section	.text._ZN7cutlass13device_kernelINS_4conv6kernel13ConvUniversalINS1_16ConvProblemShapeILNS1_8OperatorE1ELi3EEENS1_10collective14CollectiveConvINS1_46MainloopSm90TmaGmmaWarpSpecializedImplicitGemmILS5_1ELi4ELi3EN4cute5tupleIJNSA_1CILi1EEESD_SD_EEENS1_36KernelImplicitTmaWarpSpecializedSm90ELi1EEENSB_IJNSC_ILi256EEENSC_ILi128EEENSB_IJNSC_ILi64EEEEEEEEENS_10bfloat16_tESM_NSA_8TiledMMAINSA_8MMA_AtomIJNSA_4SM904GMMA28MMA_64x128x16_F32BF16BF16_SSILNSQ_5MajorE0ELSS_1ELNSQ_7ScaleInE1ELST_1EEEEEENSA_6LayoutISE_NSB_IJNSC_ILi0EEESX_SX_EEEEENSB_IJNSA_10UnderscoreES10_S10_EEEEENS7_6detail26Sm90ImplicitGemmTileTraitsINSA_20SM90_TMA_LOAD_IM2COLENSA_14ComposedLayoutINSA_7SwizzleILi3ELi4ELi3EEENSA_18smem_ptr_flag_bitsILi16EEENSW_INSB_IJNSB_IJNSC_ILi8EEENSC_ILi32EEEEEENSB_IJSJ_SD_EEENSB_IJSD_NSC_ILi4EEEEEEEEENSB_IJNSB_IJSJ_NSC_ILi512EEEEEENSB_IJSD_SX_EEENSB_IJSX_NSC_ILi16384EEEEEEEEEEEEEvEENS14_INSA_13SM90_TMA_LOADENS16_IS18_S1A_NSW_INSB_IJNSB_IJSJ_NSC_ILi2EEEEEENSB_IJS1B_S1B_EEES1G_EEENSB_IJNSB_IJSD_NSC_ILi4096EEEEEES1J_NSB_IJSX_NSC_ILi8192EEEEEEEEEEEEEvEEEENS_8epilogue10collective6detail29Sm90TmaWarpSpecializedAdapterINS26_15DefaultEpilogueISM_NSB_IJNSB_IJllllEEESD_SX_EEES2B_NS25_6thread17LinearCombinationISM_Li1EffLNS2C_9ScaleType4KindE0ELNS_15FloatRoundStyleE2ESM_EENS_4gemm15EpilogueDefaultEEEEEvvEEEEvNT_6ParamsE,"ax",@progbits
	.align	128
.text._ZN7cutlass13device_kernelINS_4conv6kernel13ConvUniversalINS1_16ConvProblemShapeILNS1_8OperatorE1ELi3EEENS1_10collective14CollectiveConvINS1_46MainloopSm90TmaGmmaWarpSpecializedImplicitGemmILS5_1ELi4ELi3EN4cute5tupleIJNSA_1CILi1EEESD_SD_EEENS1_36KernelImplicitTmaWarpSpecializedSm90ELi1EEENSB_IJNSC_ILi256EEENSC_ILi128EEENSB_IJNSC_ILi64EEEEEEEEENS_10bfloat16_tESM_NSA_8TiledMMAINSA_8MMA_AtomIJNSA_4SM904GMMA28MMA_64x128x16_F32BF16BF16_SSILNSQ_5MajorE0ELSS_1ELNSQ_7ScaleInE1ELST_1EEEEEENSA_6LayoutISE_NSB_IJNSC_ILi0EEESX_SX_EEEEENSB_IJNSA_10UnderscoreES10_S10_EEEEENS7_6detail26Sm90ImplicitGemmTileTraitsINSA_20SM90_TMA_LOAD_IM2COLENSA_14ComposedLayoutINSA_7SwizzleILi3ELi4ELi3EEENSA_18smem_ptr_flag_bitsILi16EEENSW_INSB_IJNSB_IJNSC_ILi8EEENSC_ILi32EEEEEENSB_IJSJ_SD_EEENSB_IJSD_NSC_ILi4EEEEEEEEENSB_IJNSB_IJSJ_NSC_ILi512EEEEEENSB_IJSD_SX_EEENSB_IJSX_NSC_ILi16384EEEEEEEEEEEEEvEENS14_INSA_13SM90_TMA_LOADENS16_IS18_S1A_NSW_INSB_IJNSB_IJSJ_NSC_ILi2EEEEEENSB_IJS1B_S1B_EEES1G_EEENSB_IJNSB_IJSD_NSC_ILi4096EEEEEES1J_NSB_IJSX_NSC_ILi8192EEEEEEEEEEEEEvEEEENS_8epilogue10collective6detail29Sm90TmaWarpSpecializedAdapterINS26_15DefaultEpilogueISM_NSB_IJNSB_IJllllEEESD_SX_EEES2B_NS25_6thread17LinearCombinationISM_Li1EffLNS2C_9ScaleType4KindE0ELNS_15FloatRoundStyleE2ESM_EENS_4gemm15EpilogueDefaultEEEEEvvEEEEvNT_6ParamsE:
        .type           _ZN7cutlass13device_kernelINS_4conv6kernel13ConvUniversalINS1_16ConvProblemShapeILNS1_8OperatorE1ELi3EEENS1_10collective14CollectiveConvINS1_46MainloopSm90TmaGmmaWarpSpecializedImplicitGemmILS5_1ELi4ELi3EN4cute5tupleIJNSA_1CILi1EEESD_SD_EEENS1_36KernelImplicitTmaWarpSpecializedSm90ELi1EEENSB_IJNSC_ILi256EEENSC_ILi128EEENSB_IJNSC_ILi64EEEEEEEEENS_10bfloat16_tESM_NSA_8TiledMMAINSA_8MMA_AtomIJNSA_4SM904GMMA28MMA_64x128x16_F32BF16BF16_SSILNSQ_5MajorE0ELSS_1ELNSQ_7ScaleInE1ELST_1EEEEEENSA_6LayoutISE_NSB_IJNSC_ILi0EEESX_SX_EEEEENSB_IJNSA_10UnderscoreES10_S10_EEEEENS7_6detail26Sm90ImplicitGemmTileTraitsINSA_20SM90_TMA_LOAD_IM2COLENSA_14ComposedLayoutINSA_7SwizzleILi3ELi4ELi3EEENSA_18smem_ptr_flag_bitsILi16EEENSW_INSB_IJNSB_IJNSC_ILi8EEENSC_ILi32EEEEEENSB_IJSJ_SD_EEENSB_IJSD_NSC_ILi4EEEEEEEEENSB_IJNSB_IJSJ_NSC_ILi512EEEEEENSB_IJSD_SX_EEENSB_IJSX_NSC_ILi16384EEEEEEEEEEEEEvEENS14_INSA_13SM90_TMA_LOADENS16_IS18_S1A_NSW_INSB_IJNSB_IJSJ_NSC_ILi2EEEEEENSB_IJS1B_S1B_EEES1G_EEENSB_IJNSB_IJSD_NSC_ILi4096EEEEEES1J_NSB_IJSX_NSC_ILi8192EEEEEEEEEEEEEvEEEENS_8epilogue10collective6detail29Sm90TmaWarpSpecializedAdapterINS26_15DefaultEpilogueISM_NSB_IJNSB_IJllllEEESD_SX_EEES2B_NS25_6thread17LinearCombinationISM_Li1EffLNS2C_9ScaleType4KindE0ELNS_15FloatRoundStyleE2ESM_EENS_4gemm15EpilogueDefaultEEEEEvvEEEEvNT_6ParamsE,@function
        .size           _ZN7cutlass13device_kernelINS_4conv6kernel13ConvUniversalINS1_16ConvProblemShapeILNS1_8OperatorE1ELi3EEENS1_10collective14CollectiveConvINS1_46MainloopSm90TmaGmmaWarpSpecializedImplicitGemmILS5_1ELi4ELi3EN4cute5tupleIJNSA_1CILi1EEESD_SD_EEENS1_36KernelImplicitTmaWarpSpecializedSm90ELi1EEENSB_IJNSC_ILi256EEENSC_ILi128EEENSB_IJNSC_ILi64EEEEEEEEENS_10bfloat16_tESM_NSA_8TiledMMAINSA_8MMA_AtomIJNSA_4SM904GMMA28MMA_64x128x16_F32BF16BF16_SSILNSQ_5MajorE0ELSS_1ELNSQ_7ScaleInE1ELST_1EEEEEENSA_6LayoutISE_NSB_IJNSC_ILi0EEESX_SX_EEEEENSB_IJNSA_10UnderscoreES10_S10_EEEEENS7_6detail26Sm90ImplicitGemmTileTraitsINSA_20SM90_TMA_LOAD_IM2COLENSA_14ComposedLayoutINSA_7SwizzleILi3ELi4ELi3EEENSA_18smem_ptr_flag_bitsILi16EEENSW_INSB_IJNSB_IJNSC_ILi8EEENSC_ILi32EEEEEENSB_IJSJ_SD_EEENSB_IJSD_NSC_ILi4EEEEEEEEENSB_IJNSB_IJSJ_NSC_ILi512EEEEEENSB_IJSD_SX_EEENSB_IJSX_NSC_ILi16384EEEEEEEEEEEEEvEENS14_INSA_13SM90_TMA_LOADENS16_IS18_S1A_NSW_INSB_IJNSB_IJSJ_NSC_ILi2EEEEEENSB_IJS1B_S1B_EEES1G_EEENSB_IJNSB_IJSD_NSC_ILi4096EEEEEES1J_NSB_IJSX_NSC_ILi8192EEEEEEEEEEEEEvEEEENS_8epilogue10collective6detail29Sm90TmaWarpSpecializedAdapterINS26_15DefaultEpilogueISM_NSB_IJNSB_IJllllEEESD_SX_EEES2B_NS25_6thread17LinearCombinationISM_Li1EffLNS2C_9ScaleType4KindE0ELNS_15FloatRoundStyleE2ESM_EENS_4gemm15EpilogueDefaultEEEEEvvEEEEvNT_6ParamsE,(.L_x_535 - _ZN7cutlass13device_kernelINS_4conv6kernel13ConvUniversalINS1_16ConvProblemShapeILNS1_8OperatorE1ELi3EEENS1_10collective14CollectiveConvINS1_46MainloopSm90TmaGmmaWarpSpecializedImplicitGemmILS5_1ELi4ELi3EN4cute5tupleIJNSA_1CILi1EEESD_SD_EEENS1_36KernelImplicitTmaWarpSpecializedSm90ELi1EEENSB_IJNSC_ILi256EEENSC_ILi128EEENSB_IJNSC_ILi64EEEEEEEEENS_10bfloat16_tESM_NSA_8TiledMMAINSA_8MMA_AtomIJNSA_4SM904GMMA28MMA_64x128x16_F32BF16BF16_SSILNSQ_5MajorE0ELSS_1ELNSQ_7ScaleInE1ELST_1EEEEEENSA_6LayoutISE_NSB_IJNSC_ILi0EEESX_SX_EEEEENSB_IJNSA_10UnderscoreES10_S10_EEEEENS7_6detail26Sm90ImplicitGemmTileTraitsINSA_20SM90_TMA_LOAD_IM2COLENSA_14ComposedLayoutINSA_7SwizzleILi3ELi4ELi3EEENSA_18smem_ptr_flag_bitsILi16EEENSW_INSB_IJNSB_IJNSC_ILi8EEENSC_ILi32EEEEEENSB_IJSJ_SD_EEENSB_IJSD_NSC_ILi4EEEEEEEEENSB_IJNSB_IJSJ_NSC_ILi512EEEEEENSB_IJSD_SX_EEENSB_IJSX_NSC_ILi16384EEEEEEEEEEEEEvEENS14_INSA_13SM90_TMA_LOADENS16_IS18_S1A_NSW_INSB_IJNSB_IJSJ_NSC_ILi2EEEEEENSB_IJS1B_S1B_EEES1G_EEENSB_IJNSB_IJSD_NSC_ILi4096EEEEEES1J_NSB_IJSX_NSC_ILi8192EEEEEEEEEEEEEvEEEENS_8epilogue10collective6detail29Sm90TmaWarpSpecializedAdapterINS26_15DefaultEpilogueISM_NSB_IJNSB_IJllllEEESD_SX_EEES2B_NS25_6thread17LinearCombinationISM_Li1EffLNS2C_9ScaleType4KindE0ELNS_15FloatRoundStyleE2ESM_EENS_4gemm15EpilogueDefaultEEEEEvvEEEEvNT_6ParamsE)
        .other          _ZN7cutlass13device_kernelINS_4conv6kernel13ConvUniversalINS1_16ConvProblemShapeILNS1_8OperatorE1ELi3EEENS1_10collective14CollectiveConvINS1_46MainloopSm90TmaGmmaWarpSpecializedImplicitGemmILS5_1ELi4ELi3EN4cute5tupleIJNSA_1CILi1EEESD_SD_EEENS1_36KernelImplicitTmaWarpSpecializedSm90ELi1EEENSB_IJNSC_ILi256EEENSC_ILi128EEENSB_IJNSC_ILi64EEEEEEEEENS_10bfloat16_tESM_NSA_8TiledMMAINSA_8MMA_AtomIJNSA_4SM904GMMA28MMA_64x128x16_F32BF16BF16_SSILNSQ_5MajorE0ELSS_1ELNSQ_7ScaleInE1ELST_1EEEEEENSA_6LayoutISE_NSB_IJNSC_ILi0EEESX_SX_EEEEENSB_IJNSA_10UnderscoreES10_S10_EEEEENS7_6detail26Sm90ImplicitGemmTileTraitsINSA_20SM90_TMA_LOAD_IM2COLENSA_14ComposedLayoutINSA_7SwizzleILi3ELi4ELi3EEENSA_18smem_ptr_flag_bitsILi16EEENSW_INSB_IJNSB_IJNSC_ILi8EEENSC_ILi32EEEEEENSB_IJSJ_SD_EEENSB_IJSD_NSC_ILi4EEEEEEEEENSB_IJNSB_IJSJ_NSC_ILi512EEEEEENSB_IJSD_SX_EEENSB_IJSX_NSC_ILi16384EEEEEEEEEEEEEvEENS14_INSA_13SM90_TMA_LOADENS16_IS18_S1A_NSW_INSB_IJNSB_IJSJ_NSC_ILi2EEEEEENSB_IJS1B_S1B_EEES1G_EEENSB_IJNSB_IJSD_NSC_ILi4096EEEEEES1J_NSB_IJSX_NSC_ILi8192EEEEEEEEEEEEEvEEEENS_8epilogue10collective6detail29Sm90TmaWarpSpecializedAdapterINS26_15DefaultEpilogueISM_NSB_IJNSB_IJllllEEESD_SX_EEES2B_NS25_6thread17LinearCombinationISM_Li1EffLNS2C_9ScaleType4KindE0ELNS_15FloatRoundStyleE2ESM_EENS_4gemm15EpilogueDefaultEEEEEvvEEEEvNT_6ParamsE,@"STO_CUDA_ENTRY STV_DEFAULT"
_ZN7cutlass13device_kernelINS_4conv6kernel13ConvUniversalINS1_16ConvProblemShapeILNS1_8OperatorE1ELi3EEENS1_10collective14CollectiveConvINS1_46MainloopSm90TmaGmmaWarpSpecializedImplicitGemmILS5_1ELi4ELi3EN4cute5tupleIJNSA_1CILi1EEESD_SD_EEENS1_36KernelImplicitTmaWarpSpecializedSm90ELi1EEENSB_IJNSC_ILi256EEENSC_ILi128EEENSB_IJNSC_ILi64EEEEEEEEENS_10bfloat16_tESM_NSA_8TiledMMAINSA_8MMA_AtomIJNSA_4SM904GMMA28MMA_64x128x16_F32BF16BF16_SSILNSQ_5MajorE0ELSS_1ELNSQ_7ScaleInE1ELST_1EEEEEENSA_6LayoutISE_NSB_IJNSC_ILi0EEESX_SX_EEEEENSB_IJNSA_10UnderscoreES10_S10_EEEEENS7_6detail26Sm90ImplicitGemmTileTraitsINSA_20SM90_TMA_LOAD_IM2COLENSA_14ComposedLayoutINSA_7SwizzleILi3ELi4ELi3EEENSA_18smem_ptr_flag_bitsILi16EEENSW_INSB_IJNSB_IJNSC_ILi8EEENSC_ILi32EEEEEENSB_IJSJ_SD_EEENSB_IJSD_NSC_ILi4EEEEEEEEENSB_IJNSB_IJSJ_NSC_ILi512EEEEEENSB_IJSD_SX_EEENSB_IJSX_NSC_ILi16384EEEEEEEEEEEEEvEENS14_INSA_13SM90_TMA_LOADENS16_IS18_S1A_NSW_INSB_IJNSB_IJSJ_NSC_ILi2EEEEEENSB_IJS1B_S1B_EEES1G_EEENSB_IJNSB_IJSD_NSC_ILi4096EEEEEES1J_NSB_IJSX_NSC_ILi8192EEEEEEEEEEEEEvEEEENS_8epilogue10collective6detail29Sm90TmaWarpSpecializedAdapterINS26_15DefaultEpilogueISM_NSB_IJNSB_IJllllEEESD_SX_EEES2B_NS25_6thread17LinearCombinationISM_Li1EffLNS2C_9ScaleType4KindE0ELNS_15FloatRoundStyleE2ESM_EENS_4gemm15EpilogueDefaultEEEEEvvEEEEvNT_6ParamsE:
[----:B------:R-:W0:Y:S01]  /*0000*/  LDC R1, c[0x0][0x28] ;  /* 0x00000a00ff017b82 */ /* 0x000e220000000800 */
[----:B------:R-:W1:Y:S01]  /*0010*/  S2R R4, SR_TID.X ;  /* 0x0000000000047919 */ /* 0x000e620000002100 */
[----:B------:R-:W-:Y:S01]  /*0020*/  ELECT P0, URZ, PT ;  /* 0x00000000003f782f */ /* 0x000fe20003800000 */
[----:B------:R-:W-:Y:S01]  /*0030*/  BSSY B0, `(.L_x_0) ;  /* 0x0000015000007945 */ /* 0x000fe20003800000 */
[----:B0-----:R-:W-:Y:S01]  /*0040*/  VIADD R1, R1, 0xfffffc18 ;  /* 0xfffffc1801017836 */ /* 0x001fe20000000000 */
[----:B-1----:R-:W-:-:S05]  /*0050*/  SHF.R.U32.HI R0, RZ, 0x5, R4 ;  /* 0x00000005ff007819 */ /* 0x002fca0000011604 */
[----:B------:R-:W0:Y:S02]  /*0060*/  SHFL.IDX PT, R2, R0, RZ, 0x1f ;  /* 0x00001fff00027589 */ /* 0x000e2400000e0000 */
[----:B0-----:R-:W-:Y:S02]  /*0070*/  R2UR UR4, R2 ;  /* 0x00000000020472ca */ /* 0x001fe400000e0000 */
[----:B------:R-:W-:-:S06]  /*0080*/  SHF.R.U32.HI R2, RZ, 0x7, R4 ;  /* 0x00000007ff027819 */ /* 0x000fcc0000011604 */
[----:B------:R-:W0:Y:S05]  /*0090*/  SHFL.IDX PT, R2, R2, RZ, 0x1f ;  /* 0x00001fff02027589 */ /* 0x000e2a00000e0000 */
[----:B------:R-:W-:Y:S02]  /*00a0*/  USHF.R.S32.HI UR5, URZ, 0x1f, UR4 ;  /* 0x0000001f3f057899 */ /* 0x000fe40008011404 */
[----:B------:R-:W-:Y:S02]  /*00b0*/  ISETP.NE.OR P0, PT, RZ, UR4, !P0 ;  /* 0x00000004ff007c0c */ /* 0x000fe4000c705670 */
[----:B------:R-:W-:-:S04]  /*00c0*/  ULEA.HI UR5, UR5, UR4, URZ, 0x2 ;  /* 0x0000000405057291 */ /* 0x000fc8000f8f103f */
[----:B------:R-:W-:-:S04]  /*00d0*/  ULOP3.LUT UR5, UR5, 0xfffffffc, URZ, 0xc0, !UPT ;  /* 0xfffffffc05057892 */ /* 0x000fc8000f8ec03f */
[----:B------:R-:W-:-:S03]  /*00e0*/  UIADD3 UR7, UR4, -UR5, URZ ;  /* 0x8000000504077290 */ /* 0x000fc6000fffe03f */
[----:B------:R-:W-:Y:S09]  /*00f0*/  @P0 BRA `(.L_x_1) ;  /* 0x0000000000200947 */ /* 0x000ff20003800000 */
[----:B------:R-:W-:Y:S02]  /*0100*/  ULDC.64 UR4, c[0x0][0x198] ;  /* 0x0000660000047ab9 */ /* 0x000fe40000000a00 */
[----:B------:R-:W-:Y:S02]  /*0110*/  UIADD3 UR8, UP0, UR4, 0xf0, URZ ;  /* 0x000000f004087890 */ /* 0x000fe4000ff1e03f */
[----:B------:R-:W-:Y:S02]  /*0120*/  UIADD3 UR4, UP1, UR4, 0x270, URZ ;  /* 0x0000027004047890 */ /* 0x000fe4000ff3e03f */
[----:B------:R-:W-:Y:S02]  /*0130*/  UIADD3.X UR9, URZ, UR5, URZ, UP0, !UPT ;  /* 0x000000053f097290 */ /* 0x000fe400087fe43f */
[----:B------:R-:W-:-:S07]  /*0140*/  UIADD3.X UR5, URZ, UR5, URZ, UP1, !UPT ;  /* 0x000000053f057290 */ /* 0x000fce0008ffe43f */
[----:B------:R1:W-:Y:S02]  /*0150*/  UTMACCTL.PF [UR8] ;  /* 0x00000000080079b9 */ /* 0x0003e40008040000 */
[----:B------:R1:W-:Y:S02]  /*0160*/  UTMACCTL.PF [UR4] ;  /* 0x00000000040079b9 */ /* 0x0003e40008040000 */
[----:B-1----:R-:W-:Y:S01]  /*0170*/  NOP ;  /* 0x0000000000007918 */ /* 0x002fe20000000000 */
.L_x_1:
[----:B------:R-:W-:Y:S05]  /*0180*/  BSYNC B0 ;  /* 0x0000000000007941 */ /* 0x000fea0003800000 */
.L_x_0:
[----:B------:R-:W1:Y:S01]  /*0190*/  SHFL.IDX PT, R0, R0, RZ, 0x1f ;  /* 0x00001fff00007589 */ /* 0x000e6200000e0000 */
[----:B0-----:R-:W-:-:S13]  /*01a0*/  R2UR UR12, R2 ;  /* 0x00000000020c72ca */ /* 0x001fda00000e0000 */
[----:B------:R-:W-:Y:S02]  /*01b0*/  ULOP3.LUT UP0, URZ, UR12, UR7, URZ, 0xfc, !UPT ;  /* 0x000000070c3f7292 */ /* 0x000fe4000f80fc3f */
[----:B------:R-:W-:Y:S02]  /*01c0*/  UISETP.NE.AND UP1, UPT, UR12, 0x1, UPT ;  /* 0x000000010c00788c */ /* 0x000fe4000bf25270 */
[----:B------:R-:W-:-:S04]  /*01d0*/  USEL UR6, URZ, 0x1, UP0 ;  /* 0x000000013f067887 */ /* 0x000fc80008000000 */
[----:B------:R-:W-:Y:S01]  /*01e0*/  USEL UR6, UR6, 0x2, UP1 ;  /* 0x0000000206067887 */ /* 0x000fe20008800000 */
[----:B-1----:R-:W-:-:S13]  /*01f0*/  ISETP.NE.AND P0, PT, R0, RZ, PT ;  /* 0x000000ff0000720c */ /* 0x002fda0003f05270 */
[----:B------:R-:W-:Y:S05]  /*0200*/  @P0 BRA `(.L_x_2) ;  /* 0x0000000000580947 */ /* 0x000fea0003800000 */
[----:B------:R-:W0:Y:S01]  /*0210*/  S2UR UR10, SR_CgaCtaId ;  /* 0x00000000000a79c3 */ /* 0x000e220000008800 */
[----:B------:R-:W-:Y:S01]  /*0220*/  UMOV UR4, 0x400 ;  /* 0x0000040000047882 */ /* 0x000fe20000000000 */
[----:B------:R-:W-:Y:S01]  /*0230*/  UMOV UR5, 0x1 ;  /* 0x0000000100057882 */ /* 0x000fe20000000000 */
[----:B------:R-:W-:Y:S01]  /*0240*/  UMOV UR8, 0x80 ;  /* 0x0000008000087882 */ /* 0x000fe20000000000 */
[----:B------:R-:W-:Y:S01]  /*0250*/  ELECT P0, URZ, PT ;  /* 0x00000000003f782f */ /* 0x000fe20003800000 */
[----:B------:R-:W-:-:S04]  /*0260*/  UIADD3 UR8, -UR8, 0x100000, URZ ;  /* 0x0010000008087890 */ /* 0x000fc8000fffe13f */
[----:B------:R-:W-:Y:S02]  /*0270*/  USHF.L.U32 UR9, UR8, 0xb, URZ ;  /* 0x0000000b08097899 */ /* 0x000fe4000800063f */
[----:B------:R-:W-:Y:S02]  /*0280*/  USHF.L.U32 UR8, UR8, 0x1, URZ ;  /* 0x0000000108087899 */ /* 0x000fe4000800063f */
[----:B0-----:R-:W-:Y:S02]  /*0290*/  ULEA UR10, UR10, UR4, 0x18 ;  /* 0x000000040a0a7291 */ /* 0x001fe4000f8ec03f */
[----:B------:R-:W-:-:S04]  /*02a0*/  UIADD3 UR4, -UR5, 0x100000, URZ ;  /* 0x0010000005047890 */ /* 0x000fc8000fffe13f */
[----:B------:R-:W-:Y:S02]  /*02b0*/  USHF.L.U32 UR5, UR4, 0xb, URZ ;  /* 0x0000000b04057899 */ /* 0x000fe4000800063f */
[----:B------:R-:W-:Y:S01]  /*02c0*/  USHF.L.U32 UR4, UR4, 0x1, URZ ;  /* 0x0000000104047899 */ /* 0x000fe2000800063f */
[----:B------:R-:W0:Y:S11]  /*02d0*/  FENCE.VIEW.ASYNC.S ;  /* 0x00000000000073c6 */ /* 0x000e360000000000 */
[----:B0-----:R0:W1:Y:S01]  /*02e0*/  SYNCS.EXCH.64 URZ, [UR10+0x30000], UR4 ;  /* 0x030000040a3f75b2 */ /* 0x0010620008000100 */
[----:B------:R0:W2:Y:S01]  /*02f0*/  SYNCS.EXCH.64 URZ, [UR10+0x30020], UR8 ;  /* 0x030020080a3f75b2 */ /* 0x0000a20008000100 */
[----:B------:R0:W3:Y:S01]  /*0300*/  SYNCS.EXCH.64 URZ, [UR10+0x30008], UR4 ;  /* 0x030008040a3f75b2 */ /* 0x0000e20008000100 */
[----:B------:R0:W4:Y:S01]  /*0310*/  SYNCS.EXCH.64 URZ, [UR10+0x30028], UR8 ;  /* 0x030028080a3f75b2 */ /* 0x0001220008000100 */
[----:B------:R0:W0:Y:S01]  /*0320*/  SYNCS.EXCH.64 URZ, [UR10+0x30010], UR4 ;  /* 0x030010040a3f75b2 */ /* 0x0000220008000100 */
[----:B------:R0:W0:Y:S01]  /*0330*/  SYNCS.EXCH.64 URZ, [UR10+0x30030], UR8 ;  /* 0x030030080a3f75b2 */ /* 0x0000220008000100 */
[----:B------:R0:W0:Y:S01]  /*0340*/  SYNCS.EXCH.64 URZ, [UR10+0x30018], UR4 ;  /* 0x030018040a3f75b2 */ /* 0x0000220008000100 */
[----:B------:R0:W0:Y:S01]  /*0350*/  SYNCS.EXCH.64 URZ, [UR10+0x30038], UR8 ;  /* 0x030038080a3f75b2 */ /* 0x0000220008000100 */
[----:B------:R-:W-:Y:S01]  /*0360*/  NOP ;  /* 0x0000000000007918 */ /* 0x000fe20000000000 */
.L_x_2:
[----:B0-----:R-:W-:Y:S01]  /*0370*/  ULDC.64 UR4, c[0x0][0x618] ;  /* 0x0001860000047ab9 */ /* 0x001fe20000000a00 */
[----:B------:R-:W-:Y:S01]  /*0380*/  NOP ;  /* 0x0000000000007918 */ /* 0x000fe20000000000 */
[----:B------:R-:W-:Y:S01]  /*0390*/  ISETP.NE.U32.AND P0, PT, RZ, UR4, PT ;  /* 0x00000004ff007c0c */ /* 0x000fe2000bf05070 */
[----:B------:R-:W-:Y:S01]  /*03a0*/  NOP ;  /* 0x0000000000007918 */ /* 0x000fe20000000000 */
[----:B------:R-:W-:Y:S01]  /*03b0*/  ULDC.64 UR20, c[0x0][0x208] ;  /* 0x0000820000147ab9 */ /* 0x000fe20000000a00 */
[----:B-1234-:R-:W-:Y:S01]  /*03c0*/  BAR.SYNC.DEFER_BLOCKING 0x0 ;  /* 0x0000000000007b1d */ /* 0x01efe20000010000 */
[----:B------:R-:W-:-:S13]  /*03d0*/  ISETP.NE.AND.EX P0, PT, RZ, UR5, PT, P0 ;  /* 0x00000005ff007c0c */ /* 0x000fda000bf05300 */
[----:B------:R-:W-:Y:S05]  /*03e0*/  @!P0 BRA `(.L_x_3) ;  /* 0x0000000000208947 */ /* 0x000fea0003800000 */
[----:B------:R-:W0:Y:S02]  /*03f0*/  LDC.64 R2, c[0x0][0x618] ;  /* 0x00018600ff027b82 */ /* 0x000e240000000a00 */
[----:B0-----:R-:W2:Y:S02]  /*0400*/  LDG.E.64 R2, desc[UR20][R2.64] ;  /* 0x0000001402027981 */ /* 0x001ea4000c1e1b00 */
[----:B--2---:R-:W-:-:S04]  /*0410*/  ISETP.NE.U32.AND P0, PT, R2, RZ, PT ;  /* 0x000000ff0200720c */ /* 0x004fc80003f05070 */
[----:B------:R-:W-:-:S13]  /*0420*/  ISETP.NE.AND.EX P0, PT, R3, RZ, PT, P0 ;  /* 0x000000ff0300720c */ /* 0x000fda0003f05300 */
[----:B------:R-:W-:Y:S05]  /*0430*/  @!P0 BRA `(.L_x_3) ;  /* 0x00000000000c8947 */ /* 0x000fea0003800000 */
[----:B------:R-:W2:Y:S02]  /*0440*/  LD.E R2, desc[UR20][R2.64] ;  /* 0x0000001402027980 */ /* 0x000ea4000c101900 */
[----:B--2---:R-:W-:Y:S01]  /*0450*/  R2UR UR11, R2 ;  /* 0x00000000020b72ca */ /* 0x004fe200000e0000 */
[----:B------:R-:W-:-:S14]  /*0460*/  BRA `(.L_x_4) ;  /* 0x0000000000247947 */ /* 0x000fdc0003800000 */
.L_x_3:
[----:B------:R-:W-:Y:S02]  /*0470*/  ULDC.64 UR4, c[0x0][0x608] ;  /* 0x0001820000047ab9 */ /* 0x000fe40000000a00 */
[----:B------:R-:W-:-:S04]  /*0480*/  ISETP.NE.U32.AND P0, PT, RZ, UR4, PT ;  /* 0x00000004ff007c0c */ /* 0x000fc8000bf05070 */
[----:B------:R-:W-:-:S13]  /*0490*/  ISETP.NE.AND.EX P0, PT, RZ, UR5, PT, P0 ;  /* 0x00000005ff007c0c */ /* 0x000fda000bf05300 */
[----:B------:R-:W-:Y:S05]  /*04a0*/  @!P0 BRA `(.L_x_5) ;  /* 0x0000000000108947 */ /* 0x000fea0003800000 */
[----:B------:R-:W0:Y:S02]  /*04b0*/  LDC.64 R2, c[0x0][0x608] ;  /* 0x00018200ff027b82 */ /* 0x000e240000000a00 */
[----:B0-----:R-:W2:Y:S02]  /*04c0*/  LDG.E R2, desc[UR20][R2.64] ;  /* 0x0000001402027981 */ /* 0x001ea4000c1e1900 */
[----:B--2---:R-:W-:Y:S01]  /*04d0*/  R2UR UR11, R2 ;  /* 0x00000000020b72ca */ /* 0x004fe200000e0000 */
[----:B------:R-:W-:-:S14]  /*04e0*/  BRA `(.L_x_4) ;  /* 0x0000000000047947 */ /* 0x000fdc0003800000 */
.L_x_5:
[----:B------:R-:W-:-:S05]  /*04f0*/  ULDC UR11, c[0x0][0x600] ;  /* 0x00018000000b7ab9 */ /* 0x000fca0000000800 */
.L_x_4:
[----:B------:R-:W-:Y:S02]  /*0500*/  ULDC.64 UR4, c[0x0][0x620] ;  /* 0x0001880000047ab9 */ /* 0x000fe40000000a00 */
[----:B------:R-:W-:-:S04]  /*0510*/  ISETP.NE.U32.AND P0, PT, RZ, UR4, PT ;  /* 0x00000004ff007c0c */ /* 0x000fc8000bf05070 */
        /* <DEDUP_REMOVED lines=10> */
.L_x_6:
        /* <DEDUP_REMOVED lines=8> */
.L_x_8:
[----:B------:R-:W-:-:S05]  /*0640*/  ULDC UR22, c[0x0][0x604] ;  /* 0x0001810000167ab9 */ /* 0x000fca0000000800 */
.L_x_7:
[----:B------:R-:W-:Y:S01]  /*0650*/  ULDC UR4, c[0x0][0x3dc] ;  /* 0x0000f70000047ab9 */ /* 0x000fe20000000800 */
[----:B------:R-:W-:Y:S01]  /*0660*/  ISETP.NE.AND P0, PT, RZ, UR12, PT ;  /* 0x0000000cff007c0c */ /* 0x000fe2000bf05270 */
[----:B------:R-:W-:Y:S01]  /*0670*/  UIADD3 UR4, UR4, 0x3f, URZ ;  /* 0x0000003f04047890 */ /* 0x000fe2000fffe03f */
[----:B------:R-:W-:-:S03]  /*0680*/  ULDC.64 UR8, c[0x0][0x3e0] ;  /* 0x0000f80000087ab9 */ /* 0x000fc60000000a00 */
[----:B------:R-:W-:Y:S02]  /*0690*/  USHF.R.S32.HI UR5, URZ, 0x1f, UR4 ;  /* 0x0000001f3f057899 */ /* 0x000fe40008011404 */
[----:B------:R-:W-:Y:S02]  /*06a0*/  UIMAD UR8, UR9, UR8, URZ ;  /* 0x00000008090872a4 */ /* 0x000fe4000f8e023f */
[----:B------:R-:W-:-:S03]  /*06b0*/  ULEA.HI UR4, UR5, UR4, URZ, 0x6 ;  /* 0x0000000405047291 */ /* 0x000fc6000f8f303f */
[----:B------:R-:W-:Y:S01]  /*06c0*/  ULDC UR5, c[0x0][0x3e8] ;  /* 0x0000fa0000057ab9 */ /* 0x000fe20000000800 */
[----:B------:R-:W-:Y:S02]  /*06d0*/  USHF.R.S32.HI UR4, URZ, 0x6, UR4 ;  /* 0x000000063f047899 */ /* 0x000fe40008011404 */
[----:B------:R-:W-:-:S04]  /*06e0*/  UIMAD UR5, UR8, UR5, URZ ;  /* 0x00000005080572a4 */ /* 0x000fc8000f8e023f */
[----:B------:R-:W-:Y:S01]  /*06f0*/  UIMAD UR5, UR4, UR5, URZ ;  /* 0x00000005040572a4 */ /* 0x000fe2000f8e023f */
[----:B------:R-:W-:Y:S11]  /*0700*/  @!P0 BRA `(.L_x_9) ;  /* 0x0000015800508947 */ /* 0x000ff60003800000 */
[----:B------:R-:W-:-:S06]  /*0710*/  UISETP.NE.AND UP0, UPT, UR12, 0x1, UPT ;  /* 0x000000010c00788c */ /* 0x000fcc000bf05270 */
[----:B------:R-:W-:-:S13]  /*0720*/  PLOP3.LUT P0, PT, PT, PT, UP0, 0x80, 0x0 ;  /* 0x000000000000781c */ /* 0x000fda0003f0f008 */
[----:B------:R-:W-:Y:S05]  /*0730*/  @P0 EXIT ;  /* 0x000000000000094d */ /* 0x000fea0003800000 */
[----:B------:R0:W-:Y:S01]  /*0740*/  STL [R1], RZ ;  /* 0x000000ff01007387 */ /* 0x0001e20000100800 */
[----:B------:R-:W-:Y:S01]  /*0750*/  UISETP.GE.AND UP0, UPT, UR5, 0x1, UPT ;  /* 0x000000010500788c */ /* 0x000fe2000bf06270 */
[----:B------:R-:W-:Y:S01]  /*0760*/  CS2R R86, SRZ ;  /* 0x0000000000567805 */ /* 0x000fe2000001ff00 */
[----:B------:R-:W-:Y:S01]  /*0770*/  UMOV UR4, URZ ;  /* 0x0000003f00047c82 */ /* 0x000fe20008000000 */
[----:B------:R0:W-:Y:S01]  /*0780*/  STL [R1+0x4], RZ ;  /* 0x000004ff01007387 */ /* 0x0001e20000100800 */
[----:B------:R-:W-:Y:S02]  /*0790*/  CS2R R152, SRZ ;  /* 0x0000000000987805 */ /* 0x000fe4000001ff00 */
[----:B------:R-:W-:Y:S02]  /*07a0*/  CS2R R154, SRZ ;  /* 0x00000000009a7805 */ /* 0x000fe4000001ff00 */
[----:B------:R-:W-:Y:S01]  /*07b0*/  PLOP3.LUT P0, PT, PT, PT, UP0, 0x80, 0x0 ;  /* 0x000000000000781c */ /* 0x000fe20003f0f008 */
[----:B------:R0:W-:Y:S01]  /*07c0*/  STL [R1+0x8], RZ ;  /* 0x000008ff01007387 */ /* 0x0001e20000100800 */
[----:B------:R-:W-:-:S02]  /*07d0*/  CS2R R156, SRZ ;  /* 0x00000000009c7805 */ /* 0x000fc4000001ff00 */
[----:B------:R-:W-:Y:S02]  /*07e0*/  CS2R R158, SRZ ;  /* 0x00000000009e7805 */ /* 0x000fe4000001ff00 */
[----:B------:R-:W-:Y:S01]  /*07f0*/  CS2R R160, SRZ ;  /* 0x0000000000a07805 */ /* 0x000fe2000001ff00 */
[----:B------:R0:W-:Y:S01]  /*0800*/  STL [R1+0xc], RZ ;  /* 0x00000cff01007387 */ /* 0x0001e20000100800 */
[----:B------:R-:W-:Y:S02]  /*0810*/  CS2R R162, SRZ ;  /* 0x0000000000a27805 */ /* 0x000fe4000001ff00 */
[----:B------:R-:W-:Y:S02]  /*0820*/  CS2R R164, SRZ ;  /* 0x0000000000a47805 */ /* 0x000fe4000001ff00 */
[----:B------:R-:W-:Y:S01]  /*0830*/  CS2R R166, SRZ ;  /* 0x0000000000a67805 */ /* 0x000fe2000001ff00 */
        /* <DEDUP_REMOVED lines=116> */
[----:B------:R0:W-:Y:S04]  /*0f80*/  STL [R1+0x84], RZ ;  /* 0x000084ff01007387 */ /* 0x0001e80000100800 */
        /* <DEDUP_REMOVED lines=29> */
[----:B------:R0:W-:Y:S01]  /*1160*/  STL [R1+0xfc], RZ ;  /* 0x0000fcff01007387 */ /* 0x0001e20000100800 */
[----:B------:R-:W-:Y:S05]  /*1170*/  @!P0 BRA `(.L_x_10) ;  /* 0x0000002000dc8947 */ /* 0x000fea0003800000 */
[----:B------:R-:W-:-:S04]  /*1180*/  ULOP3.LUT UR4, UR6, 0x1, URZ, 0xfc, !UPT ;  /* 0x0000000106047892 */ /* 0x000fc8000f8efc3f */
[----:B------:R-:W-:-:S06]  /*1190*/  UISETP.NE.AND UP0, UPT, UR4, 0x3, UPT ;  /* 0x000000030400788c */ /* 0x000fcc000bf05270 */
[----:B------:R-:W-:-:S13]  /*11a0*/  PLOP3.LUT P1, PT, PT, PT, UP0, 0x80, 0x0 ;  /* 0x000000000000781c */ /* 0x000fda0003f2f008 */
[----:B------:R-:W-:Y:S05]  /*11b0*/  @!P1 BRA `(.L_x_11) ;  /* 0x0000000000049947 */ /* 0x000fea0003800000 */
[----:B------:R-:W-:Y:S01]  /*11c0*/  BPT.TRAP 0x1 ;  /* 0x000000040000795c */ /* 0x000fe20000300000 */
.L_x_11:
[----:B------:R-:W1:Y:S01]  /*11d0*/  S2UR UR7, SR_CgaCtaId ;  /* 0x00000000000779c3 */ /* 0x000e620000008800 */
[----:B------:R-:W-:Y:S01]  /*11e0*/  SHF.L.U32 R0, RZ, 0x1f, RZ ;  /* 0x0000001fff007819 */ /* 0x000fe200000006ff */
[----:B------:R-:W-:Y:S02]  /*11f0*/  UMOV UR4, 0x400 ;  /* 0x0000040000047882 */ /* 0x000fe40000000000 */
[----:B-1----:R-:W-:-:S12]  /*1200*/  ULEA UR4, UR7, UR4, 0x18 ;  /* 0x0000000407047291 */ /* 0x002fd8000f8ec03f */
.L_x_12:
[----:B-1----:R-:W-:-:S04]  /*1210*/  IMAD.U32 R3, RZ, RZ, UR4 ;  /* 0x00000004ff037e24 */ /* 0x002fc8000f8e00ff */
[----:B------:R1:W2:Y:S03]  /*1220*/  SYNCS.PHASECHK.TRANS64.TRYWAIT P1, [R3+URZ+0x30000], R0 ;  /* 0x03000000030075a7 */ /* 0x0002a6000802017f */
[----:B--2---:R-:W-:Y:S05]  /*1230*/  @!P1 NANOSLEEP.SYNCS 0x989680 ;  /* 0x009896800000995d */ /* 0x004fea0003900000 */
[----:B------:R-:W2:Y:S02]  /*1240*/  @!P1 SYNCS.PHASECHK.TRANS64 P1, [R3+URZ+0x30000], R0 ;  /* 0x03000000030095a7 */ /* 0x000ea4000802007f */
[----:B--2---:R-:W-:Y:S05]  /*1250*/  @!P1 BRA `(.L_x_12) ;  /* 0xfffffffc00ec9947 */ /* 0x004fea000383ffff */
[----:B------:R-:W-:Y:S01]  /*1260*/  UIADD3 UR7, UR4, 0x20000, URZ ;  /* 0x0002000004077890 */ /* 0x000fe2000fffe03f */
[----:B------:R-:W-:Y:S01]  /*1270*/  WARPGROUP.ARRIVE ;  /* 0x00000000000079c5 */ /* 0x000fe20000000000 */
[----:B------:R-:W-:Y:S02]  /*1280*/  USHF.R.U32.HI UR4, URZ, 0x4, UR4 ;  /* 0x000000043f047899 */ /* 0x000fe40008011604 */
[----:B------:R-:W-:Y:S02]  /*1290*/  USHF.R.U32.HI UR7, URZ, 0x4, UR7 ;  /* 0x000000043f077899 */ /* 0x000fe40008011607 */
[----:B------:R-:W-:Y:S02]  /*12a0*/  ULOP3.LUT UR4, UR4, 0x3fff, URZ, 0xc0, !UPT ;  /* 0x00003fff04047892 */ /* 0x000fe4000f8ec03f */
[----:B------:R-:W-:Y:S02]  /*12b0*/  ULOP3.LUT UR7, UR7, 0x3fff, URZ, 0xc0, !UPT ;  /* 0x00003fff07077892 */ /* 0x000fe4000f8ec03f */
[----:B------:R-:W-:-:S02]  /*12c0*/  ULOP3.LUT UR4, UR4, 0x10000, URZ, 0xfc, !UPT ;  /* 0x0001000004047892 */ /* 0x000fc4000f8efc3f */
[----:B------:R-:W-:Y:S01]  /*12d0*/  ULOP3.LUT UR8, UR7, 0x2000000, URZ, 0xfc, !UPT ;  /* 0x0200000007087892 */ /* 0x000fe2000f8efc3f */
[----:B------:R-:W-:Y:S01]  /*12e0*/  UMOV UR13, 0x40000040 ;  /* 0x40000040000d7882 */ /* 0x000fe20000000000 */
[----:B------:R-:W-:-:S03]  /*12f0*/  UMOV UR15, 0x40000040 ;  /* 0x40000040000f7882 */ /* 0x000fc60000000000 */
[----:B------:R-:W-:Y:S02]  /*1300*/  UMOV UR12, UR4 ;  /* 0x00000004000c7c82 */ /* 0x000fe40008000000 */
[----:B------:R-:W-:Y:S02]  /*1310*/  UMOV UR14, UR8 ;  /* 0x00000008000e7c82 */ /* 0x000fe40008000000 */
[----:B------:R-:W-:Y:S01]  /*1320*/  HGMMA.64x128x16.F32.BF16 R68, gdesc[UR12].tnspB, RZ, !UPT, gsb0 ;  /* 0x41e000000c4479f0 */ /* 0x000fe2000c0018ff */
[----:B------:R-:W-:Y:S01]  /*1330*/  UIADD3 UR12, UR4, 0x200, URZ ;  /* 0x00000200040c7890 */ /* 0x000fe2000fffe03f */
[----:B------:R-:W-:Y:S01]  /*1340*/  UMOV UR13, 0x40000040 ;  /* 0x40000040000d7882 */ /* 0x000fe20000000000 */
[----:B------:R-:W-:Y:S02]  /*1350*/  WARPGROUP.DEPBAR.LE gsb0, 0x0 ;  /* 0x00008000000079c5 */ /* 0x000fe40000010000 */
[----:B------:R-:W-:Y:S01]  /*1360*/  WARPGROUP.ARRIVE ;  /* 0x00000000000079c5 */ /* 0x000fe20000000000 */
[----:B------:R-:W-:Y:S01]  /*1370*/  IMAD.MOV.U32 R44, RZ, RZ, R88 ;  /* 0x000000ffff2c7224 */ /* 0x000fe200078e0058 */
[----:B------:R-:W-:Y:S01]  /*1380*/  MOV R43, R89 ;  /* 0x00000059002b7202 */ /* 0x000fe20000000f00 */
[----:B------:R-:W-:Y:S01]  /*1390*/  IMAD.MOV.U32 R42, RZ, RZ, R90 ;  /* 0x000000ffff2a7224 */ /* 0x000fe200078e005a */
[----:B------:R-:W-:Y:S01]  /*13a0*/  MOV R37, R95 ;  /* 0x0000005f00257202 */ /* 0x000fe20000000f00 */
[----:B------:R-:W-:-:S02]  /*13b0*/  IMAD.MOV.U32 R41, RZ, RZ, R91 ;  /* 0x000000ffff297224 */ /* 0x000fc400078e005b */
[----:B------:R-:W-:Y:S01]  /*13c0*/  HGMMA.64x128x16.F32.BF16 R152, gdesc[UR12].tnspB, RZ, !UPT, gsb0 ;  /* 0x41e000000c9879f0 */ /* 0x000fe2000c0018ff */
[----:B------:R-:W-:Y:S01]  /*13d0*/  UIADD3 UR12, UR4, 0x400, URZ ;  /* 0x00000400040c7890 */ /* 0x000fe2000fffe03f */
[----:B------:R-:W-:Y:S01]  /*13e0*/  IMAD.MOV.U32 R40, RZ, RZ, R92 ;  /* 0x000000ffff287224 */ /* 0x000fe200078e005c */
[----:B------:R-:W-:Y:S01]  /*13f0*/  MOV R31, R101 ;  /* 0x00000065001f7202 */ /* 0x000fe20000000f00 */
        /* <DEDUP_REMOVED lines=9> */
[----:B-1----:R-:W-:Y:S01]  /*1490*/  MOV R0, R131 ;  /* 0x0000008300007202 */ /* 0x002fe20000000f00 */
[----:B------:R-:W-:Y:S01]  /*14a0*/  IMAD.MOV.U32 R33, RZ, RZ, R99 ;  /* 0x000000ffff217224 */ /* 0x000fe200078e0063 */
[----:B------:R-:W-:Y:S01]  /*14b0*/  UMOV UR13, 0x40000040 ;  /* 0x40000040000d7882 */ /* 0x000fe20000000000 */
        /* <DEDUP_REMOVED lines=10> */
[----:B------:R-:W-:-:S02]  /*1560*/  IMAD.MOV.U32 R26, RZ, RZ, R106 ;  /* 0x000000ffff1a7224 */ /* 0x000fc400078e006a */
[----:B------:R-:W-:Y:S02]  /*1570*/  IMAD.MOV.U32 R24, RZ, RZ, R108 ;  /* 0x000000ffff187224 */ /* 0x000fe400078e006c */
[----:B------:R-:W-:Y:S02]  /*1580*/  IMAD.MOV.U32 R23, RZ, RZ, R109 ;  /* 0x000000ffff177224 */ /* 0x000fe400078e006d */
[----:B------:R-:W-:Y:S02]  /*1590*/  IMAD.MOV.U32 R22, RZ, RZ, R110 ;  /* 0x000000ffff167224 */ /* 0x000fe400078e006e */
[----:B------:R-:W-:Y:S01]  /*15a0*/  IMAD.MOV.U32 R21, RZ, RZ, R111 ;  /* 0x000000ffff157224 */ /* 0x000fe200078e006f */
[----:B------:R-:W-:Y:S01]  /*15b0*/  MOV R229, R23 ;  /* 0x0000001700e57202 */ /* 0x000fe20000000f00 */
[----:B------:R-:W-:Y:S02]  /*15c0*/  IMAD.MOV.U32 R20, RZ, RZ, R112 ;  /* 0x000000ffff147224 */ /* 0x000fe400078e0070 */
[----:B------:R-:W-:-:S02]  /*15d0*/  IMAD.MOV.U32 R18, RZ, RZ, R114 ;  /* 0x000000ffff127224 */ /* 0x000fc400078e0072 */
[----:B------:R-:W-:Y:S02]  /*15e0*/  IMAD.MOV.U32 R17, RZ, RZ, R115 ;  /* 0x000000ffff117224 */ /* 0x000fe400078e0073 */
[----:B------:R-:W-:Y:S02]  /*15f0*/  IMAD.MOV.U32 R16, RZ, RZ, R116 ;  /* 0x000000ffff107224 */ /* 0x000fe400078e0074 */
[----:B------:R-:W-:Y:S01]  /*1600*/  IMAD.MOV.U32 R15, RZ, RZ, R117 ;  /* 0x000000ffff0f7224 */ /* 0x000fe200078e0075 */
[----:B------:R-:W-:Y:S01]  /*1610*/  MOV R235, R17 ;  /* 0x0000001100eb7202 */ /* 0x000fe20000000f00 */
[----:B------:R-:W-:Y:S02]  /*1620*/  IMAD.MOV.U32 R14, RZ, RZ, R118 ;  /* 0x000000ffff0e7224 */ /* 0x000fe400078e0076 */
[----:B------:R-:W-:Y:S02]  /*1630*/  IMAD.MOV.U32 R12, RZ, RZ, R120 ;  /* 0x000000ffff0c7224 */ /* 0x000fe400078e0078 */
[----:B------:R-:W-:-:S02]  /*1640*/  IMAD.MOV.U32 R11, RZ, RZ, R121 ;  /* 0x000000ffff0b7224 */ /* 0x000fc400078e0079 */
[----:B------:R-:W-:Y:S02]  /*1650*/  IMAD.MOV.U32 R10, RZ, RZ, R122 ;  /* 0x000000ffff0a7224 */ /* 0x000fe400078e007a */
[----:B------:R-:W-:Y:S01]  /*1660*/  IMAD.MOV.U32 R9, RZ, RZ, R123 ;  /* 0x000000ffff097224 */ /* 0x000fe200078e007b */
[----:B------:R-:W-:Y:S01]  /*1670*/  MOV R241, R11 ;  /* 0x0000000b00f17202 */ /* 0x000fe20000000f00 */
[----:B------:R-:W-:Y:S02]  /*1680*/  IMAD.MOV.U32 R8, RZ, RZ, R124 ;  /* 0x000000ffff087224 */ /* 0x000fe400078e007c */
[----:B------:R-:W-:Y:S02]  /*1690*/  IMAD.MOV.U32 R6, RZ, RZ, R126 ;  /* 0x000000ffff067224 */ /* 0x000fe400078e007e */
[----:B------:R-:W-:Y:S02]  /*16a0*/  IMAD.MOV.U32 R5, RZ, RZ, R127 ;  /* 0x000000ffff057224 */ /* 0x000fe400078e007f */
[----:B------:R-:W-:-:S02]  /*16b0*/  IMAD.MOV.U32 R4, RZ, RZ, R128 ;  /* 0x000000ffff047224 */ /* 0x000fc400078e0080 */
[----:B------:R-:W-:Y:S01]  /*16c0*/  IMAD.MOV.U32 R3, RZ, RZ, R129 ;  /* 0x000000ffff037224 */ /* 0x000fe200078e0081 */
[----:B------:R-:W-:Y:S01]  /*16d0*/  MOV R247, R5 ;  /* 0x0000000500f77202 */ /* 0x000fe20000000f00 */
[----:B------:R-:W-:Y:S02]  /*16e0*/  IMAD.MOV.U32 R2, RZ, RZ, R130 ;  /* 0x000000ffff027224 */ /* 0x000fe400078e0082 */
[----:B------:R-:W-:Y:S02]  /*16f0*/  IMAD.MOV.U32 R64, RZ, RZ, R68 ;  /* 0x000000ffff407224 */ /* 0x000fe400078e0044 */
[----:B------:R-:W-:Y:S02]  /*1700*/  IMAD.MOV.U32 R63, RZ, RZ, R69 ;  /* 0x000000ffff3f7224 */ /* 0x000fe400078e0045 */
[----:B------:R-:W-:Y:S02]  /*1710*/  IMAD.MOV.U32 R62, RZ, RZ, R70 ;  /* 0x000000ffff3e7224 */ /* 0x000fe400078e0046 */
[----:B------:R-:W-:-:S02]  /*1720*/  IMAD.MOV.U32 R60, RZ, RZ, R72 ;  /* 0x000000ffff3c7224 */ /* 0x000fc400078e0048 */
[----:B------:R-:W-:Y:S02]  /*1730*/  IMAD.MOV.U32 R59, RZ, RZ, R73 ;  /* 0x000000ffff3b7224 */ /* 0x000fe400078e0049 */
        /* <DEDUP_REMOVED lines=27> */
[----:B------:R-:W-:Y:S01]  /*18f0*/  IMAD.MOV.U32 R234, RZ, RZ, R18 ;  /* 0x000000ffffea7224 */ /* 0x000fe200078e0012 */
[----:B------:R-:W-:Y:S02]  /*1900*/  WARPGROUP.DEPBAR.LE gsb0, 0x0 ;  /* 0x00008000000079c5 */ /* 0x000fe40000010000 */
[----:B------:R-:W-:Y:S01]  /*1910*/  WARPGROUP.ARRIVE ;  /* 0x00000000000079c5 */ /* 0x000fe20000000000 */
[----:B------:R1:W-:Y:S01]  /*1920*/  STL.64 [R1+0x2d8], R214 ;  /* 0x0002d8d601007387 */ /* 0x0003e20000100a00 */
[----:B------:R-:W-:-:S02]  /*1930*/  IMAD.MOV.U32 R236, RZ, RZ, R16 ;  /* 0x000000ffffec7224 */ /* 0x000fc400078e0010 */
[----:B------:R-:W-:Y:S01]  /*1940*/  IMAD.MOV.U32 R237, RZ, RZ, R15 ;  /* 0x000000ffffed7224 */ /* 0x000fe200078e000f */
[----:B------:R2:W-:Y:S01]  /*1950*/  STL.64 [R1+0x2d0], R212 ;  /* 0x0002d0d401007387 */ /* 0x0005e20000100a00 */
[----:B------:R-:W-:Y:S01]  /*1960*/  HGMMA.64x128x16.F32.BF16 R88, gdesc[UR12].tnspB, RZ, !UPT, gsb0 ;  /* 0x41e000000c5879f0 */ /* 0x000fe2000c0018ff */
[----:B------:R-:W-:Y:S01]  /*1970*/  UIADD3 UR12, UR4, 0x600, URZ ;  /* 0x00000600040c7890 */ /* 0x000fe2000fffe03f */
[----:B------:R-:W-:Y:S01]  /*1980*/  IMAD.MOV.U32 R238, RZ, RZ, R14 ;  /* 0x000000ffffee7224 */ /* 0x000fe200078e000e */
[----:B------:R3:W-:Y:S01]  /*1990*/  STL.64 [R1+0x2c8], R210 ;  /* 0x0002c8d201007387 */ /* 0x0007e20000100a00 */
[----:B------:R-:W-:Y:S01]  /*19a0*/  UMOV UR13, 0x40000040 ;  /* 0x40000040000d7882 */ /* 0x000fe20000000000 */
[----:B------:R-:W-:Y:S02]  /*19b0*/  IMAD.MOV.U32 R239, RZ, RZ, R13 ;  /* 0x000000ffffef7224 */ /* 0x000fe400078e000d */
[----:B------:R4:W-:Y:S01]  /*19c0*/  STL.64 [R1+0x2c0], R208 ;  /* 0x0002c0d001007387 */ /* 0x0009e20000100a00 */
[----:B-1----:R-:W-:-:S02]  /*19d0*/  IMAD.MOV.U32 R214, RZ, RZ, R38 ;  /* 0x000000ffffd67224 */ /* 0x002fc400078e0026 */
[----:B------:R-:W-:Y:S01]  /*19e0*/  IMAD.MOV.U32 R215, RZ, RZ, R37 ;  /* 0x000000ffffd77224 */ /* 0x000fe200078e0025 */
[----:B------:R1:W-:Y:S01]  /*19f0*/  STL.64 [R1+0x2b8], R206 ;  /* 0x0002b8ce01007387 */ /* 0x0003e20000100a00 */
[----:B--2---:R-:W-:Y:S02]  /*1a00*/  IMAD.MOV.U32 R212, RZ, RZ, R40 ;  /* 0x000000ffffd47224 */ /* 0x004fe400078e0028 */
[----:B------:R-:W-:Y:S01]  /*1a10*/  IMAD.MOV.U32 R213, RZ, RZ, R39 ;  /* 0x000000ffffd57224 */ /* 0x000fe200078e0027 */
[----:B------:R2:W-:Y:S01]  /*1a20*/  STL.64 [R1+0x2b0], R204 ;  /* 0x0002b0cc01007387 */ /* 0x0005e20000100a00 */
[----:B---3--:R-:W-:Y:S01]  /*1a30*/  IMAD.MOV.U32 R210, RZ, RZ, R42 ;  /* 0x000000ffffd27224 */ /* 0x008fe200078e002a */
[----:B------:R-:W-:Y:S01]  /*1a40*/  MOV R211, R41 ;  /* 0x0000002900d37202 */ /* 0x000fe20000000f00 */
[----:B------:R-:W-:Y:S01]  /*1a50*/  IMAD.MOV.U32 R240, RZ, RZ, R12 ;  /* 0x000000fffff07224 */ /* 0x000fe200078e000c */
[----:B------:R3:W-:Y:S01]  /*1a60*/  STL.64 [R1+0x2a8], R202 ;  /* 0x0002a8ca01007387 */ /* 0x0007e20000100a00 */
[----:B----4-:R-:W-:-:S02]  /*1a70*/  IMAD.MOV.U32 R208, RZ, RZ, R44 ;  /* 0x000000ffffd07224 */ /* 0x010fc400078e002c */
[----:B------:R-:W-:Y:S01]  /*1a80*/  IMAD.MOV.U32 R209, RZ, RZ, R43 ;  /* 0x000000ffffd17224 */ /* 0x000fe200078e002b */
[----:B------:R4:W-:Y:S01]  /*1a90*/  STL.64 [R1+0x2a0], R200 ;  /* 0x0002a0c801007387 */ /* 0x0009e20000100a00 */
[----:B-1----:R-:W-:Y:S02]  /*1aa0*/  IMAD.MOV.U32 R206, RZ, RZ, R46 ;  /* 0x000000ffffce7224 */ /* 0x002fe400078e002e */
[----:B------:R-:W-:Y:S01]  /*1ab0*/  IMAD.MOV.U32 R207, RZ, RZ, R45 ;  /* 0x000000ffffcf7224 */ /* 0x000fe200078e002d */
[----:B------:R1:W-:Y:S01]  /*1ac0*/  STL.64 [R1+0x298], R198 ;  /* 0x000298c601007387 */ /* 0x0003e20000100a00 */
[----:B--2---:R-:W-:Y:S01]  /*1ad0*/  IMAD.MOV.U32 R204, RZ, RZ, R48 ;  /* 0x000000ffffcc7224 */ /* 0x004fe200078e0030 */
[----:B------:R-:W-:Y:S01]  /*1ae0*/  MOV R205, R47 ;  /* 0x0000002f00cd7202 */ /* 0x000fe20000000f00 */
[----:B------:R-:W-:Y:S01]  /*1af0*/  IMAD.MOV.U32 R242, RZ, RZ, R10 ;  /* 0x000000fffff27224 */ /* 0x000fe200078e000a */
[----:B------:R2:W-:Y:S01]  /*1b00*/  STL.64 [R1+0x290], R196 ;  /* 0x000290c401007387 */ /* 0x0005e20000100a00 */
[----:B---3--:R-:W-:-:S02]  /*1b10*/  IMAD.MOV.U32 R202, RZ, RZ, R50 ;  /* 0x000000ffffca7224 */ /* 0x008fc400078e0032 */
[----:B------:R-:W-:Y:S01]  /*1b20*/  IMAD.MOV.U32 R203, RZ, RZ, R49 ;  /* 0x000000ffffcb7224 */ /* 0x000fe200078e0031 */
[----:B------:R3:W-:Y:S01]  /*1b30*/  STL.64 [R1+0x288], R194 ;  /* 0x000288c201007387 */ /* 0x0007e20000100a00 */
[----:B----4-:R-:W-:Y:S02]  /*1b40*/  IMAD.MOV.U32 R200, RZ, RZ, R52 ;  /* 0x000000ffffc87224 */ /* 0x010fe400078e0034 */
[----:B------:R-:W-:Y:S01]  /*1b50*/  IMAD.MOV.U32 R201, RZ, RZ, R51 ;  /* 0x000000ffffc97224 */ /* 0x000fe200078e0033 */
[----:B------:R4:W-:Y:S01]  /*1b60*/  STL.64 [R1+0x280], R192 ;  /* 0x000280c001007387 */ /* 0x0009e20000100a00 */
[----:B-1----:R-:W-:Y:S01]  /*1b70*/  IMAD.MOV.U32 R198, RZ, RZ, R54 ;  /* 0x000000ffffc67224 */ /* 0x002fe200078e0036 */
[----:B------:R-:W-:Y:S01]  /*1b80*/  MOV R199, R53 ;  /* 0x0000003500c77202 */ /* 0x000fe20000000f00 */
[----:B------:R-:W-:Y:S01]  /*1b90*/  IMAD.MOV.U32 R243, RZ, RZ, R9 ;  /* 0x000000fffff37224 */ /* 0x000fe200078e0009 */
[----:B------:R1:W-:Y:S01]  /*1ba0*/  STL.64 [R1+0x278], R190 ;  /* 0x000278be01007387 */ /* 0x0003e20000100a00 */
[----:B--2---:R-:W-:-:S02]  /*1bb0*/  IMAD.MOV.U32 R196, RZ, RZ, R56 ;  /* 0x000000ffffc47224 */ /* 0x004fc400078e0038 */
[----:B------:R-:W-:Y:S01]  /*1bc0*/  IMAD.MOV.U32 R197, RZ, RZ, R55 ;  /* 0x000000ffffc57224 */ /* 0x000fe200078e0037 */
[----:B------:R2:W-:Y:S01]  /*1bd0*/  STL.64 [R1+0x270], R188 ;  /* 0x000270bc01007387 */ /* 0x0005e20000100a00 */
[----:B---3--:R-:W-:Y:S02]  /*1be0*/  IMAD.MOV.U32 R194, RZ, RZ, R58 ;  /* 0x000000ffffc27224 */ /* 0x008fe400078e003a */
[----:B------:R-:W-:Y:S01]  /*1bf0*/  IMAD.MOV.U32 R195, RZ, RZ, R57 ;  /* 0x000000ffffc37224 */ /* 0x000fe200078e0039 */
[----:B----4-:R-:W-:Y:S01]  /*1c00*/  MOV R193, R59 ;  /* 0x0000003b00c17202 */ /* 0x010fe20000000f00 */
[----:B------:R-:W-:Y:S02]  /*1c10*/  IMAD.MOV.U32 R192, RZ, RZ, R60 ;  /* 0x000000ffffc07224 */ /* 0x000fe400078e003c */
[----:B------:R-:W-:Y:S02]  /*1c20*/  IMAD.MOV.U32 R244, RZ, RZ, R8 ;  /* 0x000000fffff47224 */ /* 0x000fe400078e0008 */
[----:B-1----:R-:W-:-:S02]  /*1c30*/  IMAD.MOV.U32 R190, RZ, RZ, R62 ;  /* 0x000000ffffbe7224 */ /* 0x002fc400078e003e */
[----:B------:R-:W-:Y:S02]  /*1c40*/  IMAD.MOV.U32 R191, RZ, RZ, R61 ;  /* 0x000000ffffbf7224 */ /* 0x000fe400078e003d */
[----:B--2---:R-:W-:Y:S02]  /*1c50*/  IMAD.MOV.U32 R188, RZ, RZ, R64 ;  /* 0x000000ffffbc7224 */ /* 0x004fe400078e0040 */
[----:B------:R-:W-:Y:S02]  /*1c60*/  IMAD.MOV.U32 R189, RZ, RZ, R63 ;  /* 0x000000ffffbd7224 */ /* 0x000fe400078e003f */
[----:B------:R-:W-:Y:S02]  /*1c70*/  IMAD.MOV.U32 R245, RZ, RZ, R7 ;  /* 0x000000fffff57224 */ /* 0x000fe400078e0007 */
[----:B------:R-:W-:Y:S02]  /*1c80*/  IMAD.MOV.U32 R246, RZ, RZ, R6 ;  /* 0x000000fffff67224 */ /* 0x000fe400078e0006 */
[----:B------:R-:W-:-:S02]  /*1c90*/  IMAD.MOV.U32 R248, RZ, RZ, R4 ;  /* 0x000000fffff87224 */ /* 0x000fc400078e0004 */
[----:B------:R-:W-:Y:S02]  /*1ca0*/  IMAD.MOV.U32 R249, RZ, RZ, R3 ;  /* 0x000000fffff97224 */ /* 0x000fe400078e0003 */
[----:B------:R-:W-:Y:S02]  /*1cb0*/  IMAD.MOV.U32 R250, RZ, RZ, R2 ;  /* 0x000000fffffa7224 */ /* 0x000fe400078e0002 */
[----:B------:R-:W-:Y:S01]  /*1cc0*/  IMAD.MOV.U32 R251, RZ, RZ, R0 ;  /* 0x000000fffffb7224 */ /* 0x000fe200078e0000 */
[----:B------:R-:W-:Y:S02]  /*1cd0*/  WARPGROUP.DEPBAR.LE gsb0, 0x0 ;  /* 0x00008000000079c5 */ /* 0x000fe40000010000 */
[----:B------:R-:W-:-:S06]  /*1ce0*/  WARPGROUP.ARRIVE ;  /* 0x00000000000079c5 */ /* 0x000fcc0000000000 */
[----:B------:R-:W-:Y:S01]  /*1cf0*/  HGMMA.64x128x16.F32.BF16 R24, gdesc[UR12].tnspB, RZ, !UPT, gsb0 ;  /* 0x41e000000c1879f0 */ /* 0x000fe2000c0018ff */
[----:B------:R-:W-:Y:S02]  /*1d00*/  UIADD3 UR12, UR4, 0x2, URZ ;  /* 0x00000002040c7890 */ /* 0x000fe4000fffe03f */
[----:B------:R-:W-:Y:S01]  /*1d10*/  UIADD3 UR14, UR8, 0x80, URZ ;  /* 0x00000080080e7890 */ /* 0x000fe2000fffe03f */
[----:B------:R-:W-:Y:S01]  /*1d20*/  UMOV UR13, 0x40000040 ;  /* 0x40000040000d7882 */ /* 0x000fe20000000000 */
[----:B------:R-:W-:Y:S01]  /*1d30*/  UMOV UR15, 0x40000040 ;  /* 0x40000040000f7882 */ /* 0x000fe20000000000 */
[----:B------:R-:W-:Y:S02]  /*1d40*/  WARPGROUP.DEPBAR.LE gsb0, 0x0 ;  /* 0x00008000000079c5 */ /* 0x000fe40000010000 */
[----:B------:R-:W-:-:S06]  /*1d50*/  WARPGROUP.ARRIVE ;  /* 0x00000000000079c5 */ /* 0x000fcc0000000000 */
[----:B------:R-:W-:Y:S03]  /*1d60*/  HGMMA.64x128x16.F32.BF16 R188, gdesc[UR12].tnspB, R188, gsb0 ;  /* 0x41e000000cbc79f0 */ /* 0x000fe600080018bc */
[----:B------:R-:W-:Y:S02]  /*1d70*/  WARPGROUP.DEPBAR.LE gsb0, 0x0 ;  /* 0x00008000000079c5 */ /* 0x000fe40000010000 */
[----:B------:R-:W-:Y:S04]  /*1d80*/  STL.64 [R1], R188 ;  /* 0x000000bc01007387 */ /* 0x000fe80000100a00 */
[----:B------:R-:W-:Y:S04]  /*1d90*/  STL.64 [R1+0x8], R190 ;  /* 0x000008be01007387 */ /* 0x000fe80000100a00 */
        /* <DEDUP_REMOVED lines=11> */
[----:B------:R1:W-:Y:S04]  /*1e50*/  STL.64 [R1+0x68], R214 ;  /* 0x000068d601007387 */ /* 0x0003e80000100a00 */
        /* <DEDUP_REMOVED lines=18> */
[----:B-1----:R-:W2:Y:S04]  /*1f80*/  LDL.LU.64 R214, [R1+0x2d8] ;  /* 0x0002d80001d67983 */ /* 0x002ea80000300a00 */
[----:B------:R-:W2:Y:S04]  /*1f90*/  LDL.LU.64 R212, [R1+0x2d0] ;  /* 0x0002d00001d47983 */ /* 0x000ea80000300a00 */
        /* <DEDUP_REMOVED lines=11> */
[----:B------:R-:W2:Y:S01]  /*2050*/  LDL.LU.64 R188, [R1+0x270] ;  /* 0x0002700001bc7983 */ /* 0x000ea20000300a00 */
[----:B------:R-:W-:Y:S01]  /*2060*/  UIADD3 UR12, UR4, 0x202, URZ ;  /* 0x00000202040c7890 */ /* 0x000fe2000fffe03f */
[----:B------:R-:W-:Y:S01]  /*2070*/  UMOV UR13, 0x40000040 ;  /* 0x40000040000d7882 */ /* 0x000fe20000000000 */
[----:B--2---:R-:W-:-:S07]  /*2080*/  WARPGROUP.ARRIVE ;  /* 0x00000000000079c5 */ /* 0x004fce0000000000 */
[----:B------:R-:W-:Y:S01]  /*2090*/  HGMMA.64x128x16.F32.BF16 R152, gdesc[UR12].tnspB, R152, gsb0 ;  /* 0x41e000000c9879f0 */ /* 0x000fe20008001898 */
[----:B------:R-:W-:Y:S02]  /*20a0*/  UIADD3 UR12, UR4, 0x402, URZ ;  /* 0x00000402040c7890 */ /* 0x000fe4000fffe03f */
[----:B------:R-:W-:Y:S02]  /*20b0*/  WARPGROUP.DEPBAR.LE gsb0, 0x0 ;  /* 0x00008000000079c5 */ /* 0x000fe40000010000 */
        /* <DEDUP_REMOVED lines=32> */
[----:B-1----:R-:W2:Y:S04]  /*22c0*/  LDL.LU.64 R152, [R1] ;  /* 0x0000000001987983 */ /* 0x002ea80000300a00 */
        /* <DEDUP_REMOVED lines=31> */
[----:B------:R-:W-:Y:S01]  /*24c0*/  WARPGROUP.ARRIVE ;  /* 0x00000000000079c5 */ /* 0x000fe20000000000 */
[----:B------:R-:W-:-:S05]  /*24d0*/  UMOV UR13, 0x40000040 ;  /* 0x40000040000d7882 */ /* 0x000fca0000000000 */
[----:B------:R-:W-:Y:S01]  /*24e0*/  HGMMA.64x128x16.F32.BF16 R88, gdesc[UR12].tnspB, R88, gsb0 ;  /* 0x41e000000c5879f0 */ /* 0x000fe20008001858 */
[----:B------:R-:W-:Y:S01]  /*24f0*/  UIADD3 UR12, UR4, 0x602, URZ ;  /* 0x00000602040c7890 */ /* 0x000fe2000fffe03f */
[----:B------:R-:W-:Y:S01]  /*2500*/  UMOV UR13, 0x40000040 ;  /* 0x40000040000d7882 */ /* 0x000fe20000000000 */
[----:B------:R-:W-:Y:S02]  /*2510*/  WARPGROUP.DEPBAR.LE gsb0, 0x0 ;  /* 0x00008000000079c5 */ /* 0x000fe40000010000 */
[----:B------:R-:W-:-:S07]  /*2520*/  WARPGROUP.ARRIVE ;  /* 0x00000000000079c5 */ /* 0x000fce0000000000 */
[----:B------:R-:W-:Y:S01]  /*2530*/  HGMMA.64x128x16.F32.BF16 R24, gdesc[UR12].tnspB, R24, gsb0 ;  /* 0x41e000000c1879f0 */ /* 0x000fe20008001818 */
[----:B------:R-:W-:Y:S02]  /*2540*/  UIADD3 UR12, UR4, 0x4, URZ ;  /* 0x00000004040c7890 */ /* 0x000fe4000fffe03f */
[----:B------:R-:W-:Y:S01]  /*2550*/  UIADD3 UR14, UR8, 0x100, URZ ;  /* 0x00000100080e7890 */ /* 0x000fe2000fffe03f */
[----:B------:R-:W-:Y:S01]  /*2560*/  UMOV UR13, 0x40000040 ;  /* 0x40000040000d7882 */ /* 0x000fe20000000000 */
[----:B------:R-:W-:Y:S01]  /*2570*/  UMOV UR15, 0x40000040 ;  /* 0x40000040000f7882 */ /* 0x000fe20000000000 */
[----:B------:R-:W-:Y:S02]  /*2580*/  WARPGROUP.DEPBAR.LE gsb0, 0x0 ;  /* 0x00008000000079c5 */ /* 0x000fe40000010000 */
[----:B--2---:R-:W-:-:S06]  /*2590*/  WARPGROUP.ARRIVE ;  /* 0x00000000000079c5 */ /* 0x004fcc0000000000 */
[----:B------:R-:W-:Y:S03]  /*25a0*/  HGMMA.64x128x16.F32.BF16 R152, gdesc[UR12].tnspB, R152, gsb0 ;  /* 0x41e000000c9879f0 */ /* 0x000fe60008001898 */
[----:B------:R-:W-:Y:S02]  /*25b0*/  WARPGROUP.DEPBAR.LE gsb0, 0x0 ;  /* 0x00008000000079c5 */ /* 0x000fe40000010000 */
[----:B------:R-:W-:Y:S01]  /*25c0*/  STL.64 [R1], R152 ;  /* 0x0000009801007387 */ /* 0x000fe20000100a00 */
[----:B------:R-:W-:Y:S01]  /*25d0*/  IMAD.MOV.U32 R2, RZ, RZ, R214 ;  /* 0x000000ffff027224 */ /* 0x000fe200078e00d6 */
[----:B------:R-:W-:Y:S01]  /*25e0*/  MOV R5, R211 ;  /* 0x000000d300057202 */ /* 0x000fe20000000f00 */
[----:B------:R-:W-:Y:S01]  /*25f0*/  IMAD.MOV.U32 R0, RZ, RZ, R215 ;  /* 0x000000ffff007224 */ /* 0x000fe200078e00d7 */
[----:B------:R1:W-:Y:S01]  /*2600*/  STL.64 [R1+0x8], R154 ;  /* 0x0000089a01007387 */ /* 0x0003e20000100a00 */
[----:B------:R-:W-:Y:S01]  /*2610*/  IMAD.MOV.U32 R4, RZ, RZ, R212 ;  /* 0x000000ffff047224 */ /* 0x000fe200078e00d4 */
[----:B------:R-:W-:Y:S01]  /*2620*/  MOV R11, R205 ;  /* 0x000000cd000b7202 */ /* 0x000fe20000000f00 */
[----:B------:R-:W-:Y:S01]  /*2630*/  IMAD.MOV.U32 R3, RZ, RZ, R213 ;  /* 0x000000ffff037224 */ /* 0x000fe200078e00d5 */
[----:B------:R-:W2:Y:S01]  /*2640*/  LDL.LU.64 R214, [R1+0x268] ;  /* 0x0002680001d67983 */ /* 0x000ea20000300a00 */
        /* <DEDUP_REMOVED lines=32> */
[----:B------:R-:W-:-:S02]  /*2850*/  IMAD.MOV.U32 R226, RZ, RZ, R190 ;  /* 0x000000ffffe27224 */ /* 0x000fc400078e00be */
[----:B------:R-:W-:Y:S01]  /*2860*/  IMAD.MOV.U32 R227, RZ, RZ, R191 ;  /* 0x000000ffffe37224 */ /* 0x000fe200078e00bf */
[----:B------:R-:W2:Y:S01]  /*2870*/  LDL.LU.64 R196, [R1+0x220] ;  /* 0x0002200001c47983 */ /* 0x000ea20000300a00 */
[----:B------:R-:W-:Y:S02]  /*2880*/  IMAD.MOV.U32 R224, RZ, RZ, R188 ;  /* 0x000000ffffe07224 */ /* 0x000fe400078e00bc */
[----:B------:R-:W-:Y:S01]  /*2890*/  IMAD.MOV.U32 R225, RZ, RZ, R189 ;  /* 0x000000ffffe17224 */ /* 0x000fe200078e00bd */
[----:B------:R-:W2:Y:S01]  /*28a0*/  LDL.LU.64 R194, [R1+0x218] ;  /* 0x0002180001c27983 */ /* 0x000ea20000300a00 */
[----:B------:R-:W-:Y:S02]  /*28b0*/  IMAD.MOV.U32 R222, RZ, RZ, R186 ;  /* 0x000000ffffde7224 */ /* 0x000fe400078e00ba */
        /* <DEDUP_REMOVED lines=37> */
[----:B------:R-:W2:Y:S04]  /*2b10*/  LDL.LU.64 R168, [R1+0x1b0] ;  /* 0x0001b00001a87983 */ /* 0x000ea80000300a00 */
[----:B------:R-:W2:Y:S04]  /*2b20*/  LDL.LU.64 R166, [R1+0x1a8] ;  /* 0x0001a80001a67983 */ /* 0x000ea80000300a00 */
[----:B------:R-:W2:Y:S04]  /*2b30*/  LDL.LU.64 R164, [R1+0x1a0] ;  /* 0x0001a00001a47983 */ /* 0x000ea80000300a00 */
[----:B------:R-:W2:Y:S04]  /*2b40*/  LDL.LU.64 R162, [R1+0x198] ;  /* 0x0001980001a27983 */ /* 0x000ea80000300a00 */
[----:B------:R-:W2:Y:S04]  /*2b50*/  LDL.LU.64 R160, [R1+0x190] ;  /* 0x0001900001a07983 */ /* 0x000ea80000300a00 */
[----:B------:R-:W2:Y:S04]  /*2b60*/  LDL.LU.64 R158, [R1+0x188] ;  /* 0x00018800019e7983 */ /* 0x000ea80000300a00 */
[----:B------:R-:W2:Y:S04]  /*2b70*/  LDL.LU.64 R156, [R1+0x180] ;  /* 0x00018000019c7983 */ /* 0x000ea80000300a00 */
[----:B-1----:R-:W2:Y:S04]  /*2b80*/  LDL.LU.64 R154, [R1+0x178] ;  /* 0x00017800019a7983 */ /* 0x002ea80000300a00 */
[----:B------:R-:W2:Y:S01]  /*2b90*/  LDL.LU.64 R152, [R1+0x170] ;  /* 0x0001700001987983 */ /* 0x000ea20000300a00 */
[----:B------:R-:W-:Y:S01]  /*2ba0*/  UIADD3 UR12, UR4, 0x204, URZ ;  /* 0x00000204040c7890 */ /* 0x000fe2000fffe03f */
[----:B------:R-:W-:Y:S01]  /*2bb0*/  UMOV UR13, 0x40000040 ;  /* 0x40000040000d7882 */ /* 0x000fe20000000000 */
[----:B--2---:R-:W-:-:S07]  /*2bc0*/  WARPGROUP.ARRIVE ;  /* 0x00000000000079c5 */ /* 0x004fce0000000000 */
[----:B------:R-:W-:Y:S01]  /*2bd0*/  HGMMA.64x128x16.F32.BF16 R152, gdesc[UR12].tnspB, R152, gsb0 ;  /* 0x41e000000c9879f0 */ /* 0x000fe20008001898 */
[----:B------:R-:W-:Y:S01]  /*2be0*/  UIADD3 UR12, UR4, 0x404, URZ ;  /* 0x00000404040c7890 */ /* 0x000fe2000fffe03f */
[----:B------:R-:W-:Y:S01]  /*2bf0*/  UMOV UR13, 0x40000040 ;  /* 0x40000040000d7882 */ /* 0x000fe20000000000 */
        /* <DEDUP_REMOVED lines=15> */
[----:B-1----:R-:W2:Y:S04]  /*2cf0*/  LDL.LU R188, [R1] ;  /* 0x0000000001bc7983 */ /* 0x002ea80000300800 */
[----:B------:R-:W2:Y:S04]  /*2d00*/  LDL.LU R189, [R1+0x4] ;  /* 0x0000040001bd7983 */ /* 0x000ea80000300800 */
[----:B------:R-:W2:Y:S04]  /*2d10*/  LDL.LU R190, [R1+0x8] ;  /* 0x0000080001be7983 */ /* 0x000ea80000300800 */
[----:B------:R-:W2:Y:S01]  /*2d20*/  LDL.LU R191, [R1+0xc] ;  /* 0x00000c0001bf7983 */ /* 0x000ea20000300800 */
[----:B------:R-:W-:-:S06]  /*2d30*/  WARPGROUP.ARRIVE ;  /* 0x00000000000079c5 */ /* 0x000fcc0000000000 */
[----:B------:R-:W-:Y:S01]  /*2d40*/  HGMMA.64x128x16.F32.BF16 R88, gdesc[UR12].tnspB, R88, gsb0 ;  /* 0x41e000000c5879f0 */ /* 0x000fe20008001858 */
[----:B------:R-:W-:Y:S01]  /*2d50*/  UIADD3 UR12, UR4, 0x604, URZ ;  /* 0x00000604040c7890 */ /* 0x000fe2000fffe03f */
[----:B------:R-:W-:Y:S01]  /*2d60*/  UMOV UR13, 0x40000040 ;  /* 0x40000040000d7882 */ /* 0x000fe20000000000 */
        /* <DEDUP_REMOVED lines=12> */
[----:B------:R-:W-:Y:S01]  /*2e30*/  IMAD.MOV.U32 R202, RZ, RZ, R242 ;  /* 0x000000ffffca7224 */ /* 0x000fe200078e00f2 */
[----:B------:R-:W-:Y:S01]  /*2e40*/  MOV R242, R10 ;  /* 0x0000000a00f27202 */ /* 0x000fe20000000f00 */
[----:B------:R-:W-:Y:S02]  /*2e50*/  IMAD.MOV.U32 R203, RZ, RZ, R241 ;  /* 0x000000ffffcb7224 */ /* 0x000fe400078e00f1 */
[----:B------:R-:W-:Y:S02]  /*2e60*/  IMAD.MOV.U32 R204, RZ, RZ, R240 ;  /* 0x000000ffffcc7224 */ /* 0x000fe400078e00f0 */
[----:B------:R-:W-:Y:S01]  /*2e70*/  IMAD.MOV.U32 R206, RZ, RZ, R238 ;  /* 0x000000ffffce7224 */ /* 0x000fe200078e00ee */
[----:B------:R-:W-:-:S02]  /*2e80*/  WARPGROUP.DEPBAR.LE gsb0, 0x0 ;  /* 0x00008000000079c5 */ /* 0x000fc40000010000 */
[----:B------:R-:W-:-:S06]  /*2e90*/  WARPGROUP.ARRIVE ;  /* 0x00000000000079c5 */ /* 0x000fcc0000000000 */
[----:B------:R-:W-:Y:S01]  /*2ea0*/  HGMMA.64x128x16.F32.BF16 R24, gdesc[UR12].tnspB, R24, gsb0 ;  /* 0x41e000000c1879f0 */ /* 0x000fe20008001818 */
        /* <DEDUP_REMOVED lines=29> */
[----:B------:R-:W-:Y:S01]  /*3080*/  IMAD.MOV.U32 R251, RZ, RZ, R0 ;  /* 0x000000fffffb7224 */ /* 0x000fe200078e0000 */
[----:B------:R-:W-:Y:S02]  /*3090*/  UIADD3 UR12, UR4, 0x6, URZ ;  /* 0x00000006040c7890 */ /* 0x000fe4000fffe03f */
[----:B------:R-:W-:Y:S01]  /*30a0*/  UIADD3 UR14, UR8, 0x180, URZ ;  /* 0x00000180080e7890 */ /* 0x000fe2000fffe03f */
[----:B------:R-:W-:Y:S01]  /*30b0*/  UMOV UR13, 0x40000040 ;  /* 0x40000040000d7882 */ /* 0x000fe20000000000 */
[----:B------:R-:W-:Y:S01]  /*30c0*/  UMOV UR15, 0x40000040 ;  /* 0x40000040000f7882 */ /* 0x000fe20000000000 */
[----:B------:R-:W-:-:S02]  /*30d0*/  WARPGROUP.DEPBAR.LE gsb0, 0x0 ;  /* 0x00008000000079c5 */ /* 0x000fc40000010000 */
[----:B--2---:R-:W-:-:S06]  /*30e0*/  WARPGROUP.ARRIVE ;  /* 0x00000000000079c5 */ /* 0x004fcc0000000000 */
        /* <DEDUP_REMOVED lines=34> */
[----:B-1----:R-:W3:Y:S04]  /*3310*/  LDL.LU.64 R214, [R1+0x168] ;  /* 0x0001680001d67983 */ /* 0x002ee80000300a00 */
[----:B------:R-:W3:Y:S04]  /*3320*/  LDL.LU.64 R212, [R1+0x160] ;  /* 0x0001600001d47983 */ /* 0x000ee80000300a00 */
        /* <DEDUP_REMOVED lines=11> */
[----:B------:R-:W3:Y:S01]  /*33e0*/  LDL.LU.64 R188, [R1+0x100] ;  /* 0x0001000001bc7983 */ /* 0x000ee20000300a00 */
[----:B------:R-:W-:Y:S01]  /*33f0*/  UIADD3 UR12, UR4, 0x206, URZ ;  /* 0x00000206040c7890 */ /* 0x000fe2000fffe03f */
[----:B------:R-:W-:Y:S01]  /*3400*/  UMOV UR13, 0x40000040 ;  /* 0x40000040000d7882 */ /* 0x000fe20000000000 */
[----:B---3--:R-:W-:-:S07]  /*3410*/  WARPGROUP.ARRIVE ;  /* 0x00000000000079c5 */ /* 0x008fce0000000000 */
[----:B------:R-:W-:Y:S01]  /*3420*/  HGMMA.64x128x16.F32.BF16 R152, gdesc[UR12].tnspB, R152, gsb0 ;  /* 0x41e000000c9879f0 */ /* 0x000fe20008001898 */
[----:B------:R-:W-:Y:S01]  /*3430*/  UIADD3 UR12, UR4, 0x406, URZ ;  /* 0x00000406040c7890 */ /* 0x000fe2000fffe03f */
[----:B------:R-:W-:Y:S01]  /*3440*/  UMOV UR13, 0x40000040 ;  /* 0x40000040000d7882 */ /* 0x000fe20000000000 */
[----:B------:R-:W-:Y:S02]  /*3450*/  WARPGROUP.DEPBAR.LE gsb0, 0x0 ;  /* 0x00008000000079c5 */ /* 0x000fe40000010000 */
[----:B------:R-:W-:-:S07]  /*3460*/  WARPGROUP.ARRIVE ;  /* 0x00000000000079c5 */ /* 0x000fce0000000000 */
[----:B------:R-:W-:Y:S01]  /*3470*/  HGMMA.64x128x16.F32.BF16 R88, gdesc[UR12].tnspB, R88, gsb0 ;  /* 0x41e000000c5879f0 */ /* 0x000fe20008001858 */
[----:B------:R-:W-:Y:S01]  /*3480*/  UIADD3 UR12, UR4, 0x606, URZ ;  /* 0x00000606040c7890 */ /* 0x000fe2000fffe03f */
[----:B------:R-:W-:Y:S02]  /*3490*/  UMOV UR13, 0x40000040 ;  /* 0x40000040000d7882 */ /* 0x000fe40000000000 */
[----:B------:R-:W-:Y:S01]  /*34a0*/  UMOV UR4, 0x1 ;  /* 0x0000000100047882 */ /* 0x000fe20000000000 */
[----:B------:R-:W-:Y:S02]  /*34b0*/  WARPGROUP.DEPBAR.LE gsb0, 0x0 ;  /* 0x00008000000079c5 */ /* 0x000fe40000010000 */
[----:B------:R-:W-:-:S06]  /*34c0*/  WARPGROUP.ARRIVE ;  /* 0x00000000000079c5 */ /* 0x000fcc0000000000 */
[----:B--2---:R-:W-:Y:S03]  /*34d0*/  HGMMA.64x128x16.F32.BF16 R24, gdesc[UR12].tnspB, R24, gsb0 ;  /* 0x41e000000c1879f0 */ /* 0x004fe60008001818 */
[----:B------:R-:W-:Y:S02]  /*34e0*/  WARPGROUP.DEPBAR.LE gsb0, 0x0 ;  /* 0x00008000000079c5 */ /* 0x000fe40000010000 */
.L_x_10:
[----:B------:R-:W-:-:S04]  /*34f0*/  UISETP.LT.AND UP0, UPT, UR5, 0x1, UPT ;  /* 0x000000010500788c */ /* 0x000fc8000bf01270 */
[----:B------:R-:W-:-:S04]  /*3500*/  USEL UR7, UR5, 0x1, UP0 ;  /* 0x0000000105077887 */ /* 0x000fc80008000000 */
[----:B------:R-:W-:-:S04]  /*3510*/  UIADD3 UR7, UR5, -UR7, URZ ;  /* 0x8000000705077290 */ /* 0x000fc8000fffe03f */
[----:B------:R-:W-:-:S06]  /*3520*/  UISETP.GE.AND UP0, UPT, UR7, 0x1, UPT ;  /* 0x000000010700788c */ /* 0x000fcc000bf06270 */
[----:B------:R-:W-:-:S13]  /*3530*/  PLOP3.LUT P1, PT, PT, PT, UP0, 0x80, 0x0 ;  /* 0x000000000000781c */ /* 0x000fda0003f2f008 */
[----:B------:R-:W-:Y:S05]  /*3540*/  @!P1 BRA `(.L_x_13) ;  /* 0x0000002800a09947 */ /* 0x000fea0003800000 */
[----:B------:R-:W-:Y:S01]  /*3550*/  IMAD.MOV.U32 R3, RZ, RZ, RZ ;  /* 0x000000ffff037224 */ /* 0x000fe200078e00ff */
[----:B------:R-:W-:Y:S02]  /*3560*/  ULOP3.LUT UR23, UR6, 0x1, URZ, 0xfc, !UPT ;  /* 0x0000000106177892 */ /* 0x000fe4000f8efc3f */
[----:B------:R-:W-:Y:S01]  /*3570*/  UISETP.NE.U32.AND UP0, UPT, UR4, URZ, UPT ;  /* 0x0000003f0400728c */ /* 0x000fe2000bf05070 */
[----:B------:R-:W-:Y:S01]  /*3580*/  UMOV UR8, UR7 ;  /* 0x0000000700087c82 */ /* 0x000fe20008000000 */
[----:B------:R-:W-:-:S09]  /*3590*/  UMOV UR5, URZ ;  /* 0x0000003f00057c82 */ /* 0x000fd20008000000 */
.L_x_18:
[----:B------:R-:W-:-:S06]  /*35a0*/  UISETP.NE.AND UP1, UPT, UR23, 0x3, UPT ;  /* 0x000000031700788c */ /* 0x000fcc000bf25270 */
[----:B------:R-:W-:-:S13]  /*35b0*/  PLOP3.LUT P2, PT, PT, PT, UP1, 0x80, 0x0 ;  /* 0x000000000000781c */ /* 0x000fda0003f4f018 */
[----:B------:R-:W-:Y:S05]  /*35c0*/  @!P2 BRA `(.L_x_14) ;  /* 0x000000000004a947 */ /* 0x000fea0003800000 */
[----:B------:R-:W-:Y:S01]  /*35d0*/  BPT.TRAP 0x1 ;  /* 0x000000040000795c */ /* 0x000fe20000300000 */
.L_x_14:
[----:B------:R-:W1:Y:S01]  /*35e0*/  S2UR UR10, SR_CgaCtaId ;  /* 0x00000000000a79c3 */ /* 0x000e620000008800 */
[----:B------:R-:W-:Y:S01]  /*35f0*/  UMOV UR9, 0x400 ;  /* 0x0000040000097882 */ /* 0x000fe20000000000 */
[----:B------:R-:W-:Y:S01]  /*3600*/  SHF.L.U32 R2, R3, 0x1f, RZ ;  /* 0x0000001f03027819 */ /* 0x000fe200000006ff */
[----:B-1----:R-:W-:-:S04]  /*3610*/  ULEA UR9, UR10, UR9, 0x18 ;  /* 0x000000090a097291 */ /* 0x002fc8000f8ec03f */
[----:B------:R-:W-:-:S12]  /*3620*/  ULEA UR10, UR4, UR9, 0x3 ;  /* 0x00000009040a7291 */ /* 0x000fd8000f8e183f */
.L_x_15:
[----:B-1----:R-:W-:-:S04]  /*3630*/  IMAD.U32 R0, RZ, RZ, UR10 ;  /* 0x0000000aff007e24 */ /* 0x002fc8000f8e00ff */
[----:B------:R1:W2:Y:S03]  /*3640*/  SYNCS.PHASECHK.TRANS64.TRYWAIT P1, [R0+URZ+0x30000], R2 ;  /* 0x03000002000075a7 */ /* 0x0002a6000802017f */
[----:B--2---:R-:W-:Y:S05]  /*3650*/  @!P1 NANOSLEEP.SYNCS 0x989680 ;  /* 0x009896800000995d */ /* 0x004fea0003900000 */
[----:B------:R-:W2:Y:S02]  /*3660*/  @!P1 SYNCS.PHASECHK.TRANS64 P1, [R0+URZ+0x30000], R2 ;  /* 0x03000002000095a7 */ /* 0x000ea4000802007f */
[----:B--2---:R-:W-:Y:S05]  /*3670*/  @!P1 BRA `(.L_x_15) ;  /* 0xfffffffc00ec9947 */ /* 0x004fea000383ffff */
        /* <DEDUP_REMOVED lines=32> */
[----:B--2---:R-:W2:Y:S04]  /*3880*/  LDL.LU.64 R24, [R1] ;  /* 0x0000000001187983 */ /* 0x004ea80000300a00 */
        /* <DEDUP_REMOVED lines=31> */
[----:B------:R-:W-:-:S02]  /*3a80*/  UIADD3 UR12, UR9, 0x20000, URZ ;  /* 0x00020000090c7890 */ /* 0x000fc4000fffe03f */
[----:B------:R-:W-:Y:S01]  /*3a90*/  USHF.R.U32.HI UR10, URZ, 0x4, UR9 ;  /* 0x000000043f0a7899 */ /* 0x000fe20008011609 */
[----:B------:R3:W-:Y:S01]  /*3aa0*/  STL [R1+0x170], R3 ;  /* 0x0001700301007387 */ /* 0x0007e20000100800 */
[----:B------:R-:W-:Y:S02]  /*3ab0*/  USHF.R.U32.HI UR12, URZ, 0x4, UR12 ;  /* 0x000000043f0c7899 */ /* 0x000fe4000801160c */
[----:B------:R-:W-:Y:S02]  /*3ac0*/  ULOP3.LUT UR10, UR10, 0x3fff, URZ, 0xc0, !UPT ;  /* 0x00003fff0a0a7892 */ /* 0x000fe4000f8ec03f */
[----:B------:R-:W-:Y:S02]  /*3ad0*/  ULOP3.LUT UR12, UR12, 0x3fff, URZ, 0xc0, !UPT ;  /* 0x00003fff0c0c7892 */ /* 0x000fe4000f8ec03f */
[----:B------:R-:W-:Y:S02]  /*3ae0*/  ULOP3.LUT UR10, UR10, 0x10000, URZ, 0xfc, !UPT ;  /* 0x000100000a0a7892 */ /* 0x000fe4000f8efc3f */
[----:B------:R-:W-:-:S02]  /*3af0*/  ULOP3.LUT UR12, UR12, 0x2000000, URZ, 0xfc, !UPT ;  /* 0x020000000c0c7892 */ /* 0x000fc4000f8efc3f */
[----:B------:R-:W-:Y:S02]  /*3b00*/  ULEA UR10, UR4, UR10, 0xb ;  /* 0x0000000a040a7291 */ /* 0x000fe4000f8e583f */
[----:B------:R-:W-:Y:S01]  /*3b10*/  ULEA UR12, UR4, UR12, 0xa ;  /* 0x0000000c040c7291 */ /* 0x000fe2000f8e503f */
[----:B------:R-:W-:Y:S01]  /*3b20*/  UMOV UR17, 0x40000040 ;  /* 0x4000004000117882 */ /* 0x000fe20000000000 */
[----:B------:R-:W-:-:S03]  /*3b30*/  UMOV UR19, 0x40000040 ;  /* 0x4000004000137882 */ /* 0x000fc60000000000 */
[----:B------:R-:W-:Y:S02]  /*3b40*/  UMOV UR16, UR10 ;  /* 0x0000000a00107c82 */ /* 0x000fe40008000000 */
[----:B------:R-:W-:Y:S01]  /*3b50*/  UMOV UR18, UR12 ;  /* 0x0000000c00127c82 */ /* 0x000fe20008000000 */
[----:B--2---:R-:W-:-:S06]  /*3b60*/  WARPGROUP.ARRIVE ;  /* 0x00000000000079c5 */ /* 0x004fcc0000000000 */
[----:B------:R-:W-:Y:S01]  /*3b70*/  HGMMA.64x128x16.F32.BF16 R24, gdesc[UR16].tnspB, R24, UP0, gsb0 ;  /* 0x41e00000101879f0 */ /* 0x000fe2000b801818 */
[----:B------:R-:W-:Y:S01]  /*3b80*/  UIADD3 UR16, UR10, 0x200, URZ ;  /* 0x000002000a107890 */ /* 0x000fe2000fffe03f */
[----:B------:R-:W-:Y:S01]  /*3b90*/  UMOV UR17, 0x40000040 ;  /* 0x4000004000117882 */ /* 0x000fe20000000000 */
[----:B------:R-:W-:Y:S02]  /*3ba0*/  WARPGROUP.DEPBAR.LE gsb0, 0x0 ;  /* 0x00008000000079c5 */ /* 0x000fe40000010000 */
[----:B------:R-:W-:Y:S01]  /*3bb0*/  STL.64 [R1], R24 ;  /* 0x0000001801007387 */ /* 0x000fe20000100a00 */
[----:B-1----:R-:W-:Y:S01]  /*3bc0*/  IMAD.MOV.U32 R2, RZ, RZ, R86 ;  /* 0x000000ffff027224 */ /* 0x002fe200078e0056 */
[----:B------:R-:W-:Y:S01]  /*3bd0*/  MOV R6, R82 ;  /* 0x0000005200067202 */ /* 0x000fe20000000f00 */
[----:B------:R-:W-:Y:S01]  /*3be0*/  IMAD.MOV.U32 R0, RZ, RZ, R87 ;  /* 0x000000ffff007224 */ /* 0x000fe200078e0057 */
[----:B------:R1:W-:Y:S01]  /*3bf0*/  STL.64 [R1+0x8], R26 ;  /* 0x0000081a01007387 */ /* 0x0003e20000100a00 */
[----:B------:R-:W-:Y:S01]  /*3c00*/  IMAD.MOV.U32 R4, RZ, RZ, R84 ;  /* 0x000000ffff047224 */ /* 0x000fe200078e0054 */
[----:B------:R-:W-:Y:S01]  /*3c10*/  MOV R12, R76 ;  /* 0x0000004c000c7202 */ /* 0x000fe20000000f00 */
[----:B---3--:R-:W-:Y:S01]  /*3c20*/  IMAD.MOV.U32 R3, RZ, RZ, R85 ;  /* 0x000000ffff037224 */ /* 0x008fe200078e0055 */
        /* <DEDUP_REMOVED lines=14> */
[----:B------:R-:W-:Y:S01]  /*3d10*/  WARPGROUP.ARRIVE ;  /* 0x00000000000079c5 */ /* 0x000fe20000000000 */
        /* <DEDUP_REMOVED lines=11> */
[----:B------:R-:W-:Y:S01]  /*3dd0*/  HGMMA.64x128x16.F32.BF16 R152, gdesc[UR16].tnspB, R152, UP0, gsb0 ;  /* 0x41e00000109879f0 */ /* 0x000fe2000b801898 */
        /* <DEDUP_REMOVED lines=61> */
[----:B------:R-:W-:-:S03]  /*41b0*/  WARPGROUP.DEPBAR.LE gsb0, 0x0 ;  /* 0x00008000000079c5 */ /* 0x000fc60000010000 */
        /* <DEDUP_REMOVED lines=14> */
[----:B-1----:R-:W3:Y:S04]  /*42a0*/  LDL.LU R188, [R1] ;  /* 0x0000000001bc7983 */ /* 0x002ee80000300800 */
[----:B------:R-:W3:Y:S04]  /*42b0*/  LDL.LU R189, [R1+0x4] ;  /* 0x0000040001bd7983 */ /* 0x000ee80000300800 */
[----:B------:R-:W3:Y:S04]  /*42c0*/  LDL.LU R190, [R1+0x8] ;  /* 0x0000080001be7983 */ /* 0x000ee80000300800 */
[----:B------:R-:W3:Y:S01]  /*42d0*/  LDL.LU R191, [R1+0xc] ;  /* 0x00000c0001bf7983 */ /* 0x000ee20000300800 */
[----:B------:R-:W-:Y:S01]  /*42e0*/  UIADD3 UR16, UR10, 0x400, URZ ;  /* 0x000004000a107890 */ /* 0x000fe2000fffe03f */
[----:B------:R-:W-:Y:S01]  /*42f0*/  WARPGROUP.ARRIVE ;  /* 0x00000000000079c5 */ /* 0x000fe20000000000 */
[----:B------:R-:W-:-:S07]  /*4300*/  UMOV UR17, 0x40000040 ;  /* 0x4000004000117882 */ /* 0x000fce0000000000 */
[----:B------:R-:W-:Y:S01]  /*4310*/  HGMMA.64x128x16.F32.BF16 R88, gdesc[UR16].tnspB, R88, UP0, gsb0 ;  /* 0x41e00000105879f0 */ /* 0x000fe2000b801858 */
[----:B------:R-:W-:Y:S01]  /*4320*/  UIADD3 UR16, UR10, 0x600, URZ ;  /* 0x000006000a107890 */ /* 0x000fe2000fffe03f */
        /* <DEDUP_REMOVED lines=17> */
[----:B------:R-:W-:Y:S01]  /*4440*/  IMAD.MOV.U32 R205, RZ, RZ, R239 ;  /* 0x000000ffffcd7224 */ /* 0x000fe200078e00ef */
[----:B------:R-:W-:Y:S02]  /*4450*/  WARPGROUP.DEPBAR.LE gsb0, 0x0 ;  /* 0x00008000000079c5 */ /* 0x000fe40000010000 */
[----:B--2---:R-:W-:-:S06]  /*4460*/  WARPGROUP.ARRIVE ;  /* 0x00000000000079c5 */ /* 0x004fcc0000000000 */
[----:B------:R-:W-:Y:S01]  /*4470*/  HGMMA.64x128x16.F32.BF16 R24, gdesc[UR16].tnspB, R24, UP0, gsb0 ;  /* 0x41e00000101879f0 */ /* 0x000fe2000b801818 */
        /* <DEDUP_REMOVED lines=35> */
[----:B---3--:R-:W-:-:S06]  /*46b0*/  WARPGROUP.ARRIVE ;  /* 0x00000000000079c5 */ /* 0x008fcc0000000000 */
        /* <DEDUP_REMOVED lines=135> */
[----:B------:R-:W-:Y:S02]  /*4f30*/  IMAD.MOV.U32 R2, RZ, RZ, R214 ;  /* 0x000000ffff027224 */ /* 0x000fe400078e00d6 */
[----:B------:R-:W-:Y:S01]  /*4f40*/  IMAD.MOV.U32 R0, RZ, RZ, R215 ;  /* 0x000000ffff007224 */ /* 0x000fe200078e00d7 */
[----:B------:R1:W-:Y:S01]  /*4f50*/  STL.64 [R1+0x8], R154 ;  /* 0x0000089a01007387 */ /* 0x0003e20000100a00 */
[----:B------:R-:W-:Y:S01]  /*4f60*/  IMAD.MOV.U32 R5, RZ, RZ, R212 ;  /* 0x000000ffff057224 */ /* 0x000fe200078e00d4 */
[----:B------:R-:W-:Y:S01]  /*4f70*/  MOV R6, R211 ;  /* 0x000000d300067202 */ /* 0x000fe20000000f00 */
[----:B------:R-:W-:Y:S01]  /*4f80*/  IMAD.MOV.U32 R4, RZ, RZ, R213 ;  /* 0x000000ffff047224 */ /* 0x000fe200078e00d5 */
[----:B------:R-:W2:Y:S01]  /*4f90*/  LDL.LU.64 R214, [R1+0x270] ;  /* 0x0002700001d67983 */ /* 0x000ea20000300a00 */
[----:B------:R-:W-:-:S02]  /*4fa0*/  IMAD.MOV.U32 R7, RZ, RZ, R210 ;  /* 0x000000ffff077224 */ /* 0x000fc400078e00d2 */
[----:B------:R-:W-:Y:S01]  /*4fb0*/  IMAD.MOV.U32 R9, RZ, RZ, R208 ;  /* 0x000000ffff097224 */ /* 0x000fe200078e00d0 */
[----:B------:R-:W2:Y:S01]  /*4fc0*/  LDL.LU.64 R212, [R1+0x268] ;  /* 0x0002680001d47983 */ /* 0x000ea20000300a00 */
[----:B------:R-:W-:Y:S01]  /*4fd0*/  IMAD.MOV.U32 R8, RZ, RZ, R209 ;  /* 0x000000ffff087224 */ /* 0x000fe200078e00d1 */
[----:B------:R-:W-:Y:S01]  /*4fe0*/  MOV R12, R205 ;  /* 0x000000cd000c7202 */ /* 0x000fe20000000f00 */
        /* <DEDUP_REMOVED lines=12> */
[----:B------:R-:W-:-:S03]  /*50b0*/  IMAD.MOV.U32 R19, RZ, RZ, R198 ;  /* 0x000000ffff137224 */ /* 0x000fc600078e00c6 */
[----:B------:R-:W2:Y:S01]  /*50c0*/  LDL.LU.64 R202, [R1+0x240] ;  /* 0x0002400001ca7983 */ /* 0x000ea20000300a00 */
[----:B------:R-:W-:Y:S02]  /*50d0*/  IMAD.MOV.U32 R21, RZ, RZ, R196 ;  /* 0x000000ffff157224 */ /* 0x000fe400078e00c4 */
        /* <DEDUP_REMOVED lines=110> */
[----:B------:R-:W-:Y:S01]  /*57c0*/  UIADD3 UR14, UR10, 0x6, URZ ;  /* 0x000000060a0e7890 */ /* 0x000fe2000fffe03f */
[----:B------:R-:W-:Y:S01]  /*57d0*/  IMAD.MOV.U32 R204, RZ, RZ, R241 ;  /* 0x000000ffffcc7224 */ /* 0x000fe200078e00f1 */
[----:B------:R-:W-:Y:S01]  /*57e0*/  MOV R241, R12 ;  /* 0x0000000c00f17202 */ /* 0x000fe20000000f00 */
[----:B------:R-:W-:Y:S01]  /*57f0*/  IMAD.MOV.U32 R205, RZ, RZ, R240 ;  /* 0x000000ffffcd7224 */ /* 0x000fe200078e00f0 */
[----:B------:R-:W-:Y:S01]  /*5800*/  UMOV UR13, 0x40000040 ;  /* 0x40000040000d7882 */ /* 0x000fe20000000000 */
[----:B------:R-:W-:Y:S01]  /*5810*/  IMAD.MOV.U32 R206, RZ, RZ, R239 ;  /* 0x000000ffffce7224 */ /* 0x000fe200078e00ef */
[----:B------:R-:W-:Y:S01]  /*5820*/  UMOV UR15, 0x40000040 ;  /* 0x40000040000f7882 */ /* 0x000fe20000000000 */
[----:B------:R-:W-:-:S02]  /*5830*/  WARPGROUP.DEPBAR.LE gsb0, 0x0 ;  /* 0x00008000000079c5 */ /* 0x000fc40000010000 */
[----:B------:R-:W-:Y:S01]  /*5840*/  WARPGROUP.ARRIVE ;  /* 0x00000000000079c5 */ /* 0x000fe20000000000 */
[----:B------:R-:W-:Y:S01]  /*5850*/  IMAD.MOV.U32 R208, RZ, RZ, R237 ;  /* 0x000000ffffd07224 */ /* 0x000fe200078e00ed */
[----:B------:R1:W5:Y:S04]  /*5860*/  LDL.LU R3, [R1+0x170] ;  /* 0x0001700001037983 */ /* 0x0003680000300800 */
[----:B------:R-:W-:Y:S01]  /*5870*/  HGMMA.64x128x16.F32.BF16 R24, gdesc[UR16].tnspB, R24, gsb0 ;  /* 0x41e00000101879f0 */ /* 0x000fe20008001818 */
[----:B------:R-:W-:Y:S01]  /*5880*/  IMAD.MOV.U32 R209, RZ, RZ, R236 ;  /* 0x000000ffffd17224 */ /* 0x000fe200078e00ec */
[----:B------:R-:W-:Y:S01]  /*5890*/  MOV R236, R17 ;  /* 0x0000001100ec7202 */ /* 0x000fe20000000f00 */
        /* <DEDUP_REMOVED lines=23> */
[----:B------:R-:W-:Y:S01]  /*5a10*/  IMAD.MOV.U32 R250, RZ, RZ, R2 ;  /* 0x000000fffffa7224 */ /* 0x000fe200078e0002 */
[----:B------:R-:W-:-:S03]  /*5a20*/  UIADD3 UR16, UR12, 0x180, URZ ;  /* 0x000001800c107890 */ /* 0x000fc6000fffe03f */
[----:B------:R-:W-:-:S04]  /*5a30*/  UMOV UR12, UR14 ;  /* 0x0000000e000c7c82 */ /* 0x000fc80008000000 */
[----:B------:R-:W-:Y:S01]  /*5a40*/  UMOV UR14, UR16 ;  /* 0x00000010000e7c82 */ /* 0x000fe20008000000 */
[----:B------:R-:W-:Y:S02]  /*5a50*/  WARPGROUP.DEPBAR.LE gsb0, 0x0 ;  /* 0x00008000000079c5 */ /* 0x000fe40000010000 */
        /* <DEDUP_REMOVED lines=35> */
[----:B--2---:R-:W2:Y:S04]  /*5c90*/  LDL.LU.64 R214, [R1+0x168] ;  /* 0x0001680001d67983 */ /* 0x004ea80000300a00 */
        /* <DEDUP_REMOVED lines=20> */
[----:B------:R-:W-:-:S07]  /*5de0*/  WARPGROUP.ARRIVE ;  /* 0x00000000000079c5 */ /* 0x000fce0000000000 */
[----:B------:R-:W-:Y:S01]  /*5df0*/  HGMMA.64x128x16.F32.BF16 R88, gdesc[UR12].tnspB, R88, gsb0 ;  /* 0x41e000000c5879f0 */ /* 0x000fe20008001858 */
[----:B------:R-:W-:Y:S01]  /*5e00*/  UIADD3 UR12, UR10, 0x606, URZ ;  /* 0x000006060a0c7890 */ /* 0x000fe2000fffe03f */
[----:B------:R-:W-:Y:S01]  /*5e10*/  UMOV UR13, 0x40000040 ;  /* 0x40000040000d7882 */ /* 0x000fe20000000000 */
[----:B------:R-:W-:Y:S02]  /*5e20*/  WARPGROUP.DEPBAR.LE gsb0, 0x0 ;  /* 0x00008000000079c5 */ /* 0x000fe40000010000 */
[----:B------:R-:W-:-:S07]  /*5e30*/  WARPGROUP.ARRIVE ;  /* 0x00000000000079c5 */ /* 0x000fce0000000000 */
[----:B------:R-:W-:Y:S03]  /*5e40*/  HGMMA.64x128x16.F32.BF16 R24, gdesc[UR12].tnspB, R24, gsb0 ;  /* 0x41e000000c1879f0 */ /* 0x000fe60008001818 */
[----:B------:R-:W-:Y:S02]  /*5e50*/  WARPGROUP.DEPBAR.LE gsb0, 0x0 ;  /* 0x00008000000079c5 */ /* 0x000fe40000010000 */
[----:B-1----:R-:W-:Y:S05]  /*5e60*/  @!P2 BRA `(.L_x_16) ;  /* 0x000000000004a947 */ /* 0x002fea0003800000 */
[----:B------:R-:W-:Y:S01]  /*5e70*/  BPT.TRAP 0x1 ;  /* 0x000000040000795c */ /* 0x000fe20000300000 */
.L_x_16:
[----:B------:R-:W-:Y:S02]  /*5e80*/  UISETP.GT.U32.AND UP0, UPT, UR6, 0x1, UPT ;  /* 0x000000010600788c */ /* 0x000fe4000bf04070 */
[----:B------:R-:W-:-:S04]  /*5e90*/  ULEA UR9, UR5, UR9, 0x3 ;  /* 0x0000000905097291 */ /* 0x000fc8000f8e183f */
[----:B------:R-:W-:Y:S01]  /*5ea0*/  UIADD3 UR9, UR9, 0x30020, URZ ;  /* 0x0003002009097890 */ /* 0x000fe2000fffe03f */
[----:B------:R-:W-:-:S03]  /*5eb0*/  PLOP3.LUT P1, PT, PT, PT, UP0, 0x80, 0x0 ;  /* 0x000000000000781c */ /* 0x000fc60003f2f008 */
[----:B------:R-:W-:-:S09]  /*5ec0*/  UPRMT UR9, URZ, 0x654, UR9 ;  /* 0x000006543f097896 */ /* 0x000fd20008000009 */
[----:B------:R-:W-:Y:S01]  /*5ed0*/  SYNCS.ARRIVE.TRANS64.RED.A1T0 RZ, [UR9], RZ ;  /* 0x000000ffffff79a7 */ /* 0x000fe20008100409 */
[----:B------:R-:W-:Y:S05]  /*5ee0*/  @P1 BRA `(.L_x_17) ;  /* 0x0000000000041947 */ /* 0x000fea0003800000 */
[----:B------:R-:W-:Y:S01]  /*5ef0*/  BPT.TRAP 0x1 ;  /* 0x000000040000795c */ /* 0x000fe20000300000 */
.L_x_17:
[----:B------:R-:W-:Y:S02]  /*5f00*/  UISETP.GT.AND UP2, UPT, UR8, 0x1, UPT ;  /* 0x000000010800788c */ /* 0x000fe4000bf44270 */
[----:B------:R-:W-:Y:S02]  /*5f10*/  UIADD3 UR4, UR4, 0x1, URZ ;  /* 0x0000000104047890 */ /* 0x000fe4000fffe03f */
[----:B------:R-:W-:Y:S02]  /*5f20*/  UIADD3 UR5, UR5, 0x1, URZ ;  /* 0x0000000105057890 */ /* 0x000fe4000fffe03f */
[----:B------:R-:W-:Y:S01]  /*5f30*/  PLOP3.LUT P1, PT, PT, PT, UP2, 0x80, 0x0 ;  /* 0x000000000000781c */ /* 0x000fe20003f2f028 */
[----:B------:R-:W-:Y:S02]  /*5f40*/  UISETP.NE.AND UP0, UPT, UR4, 0x4, UPT ;  /* 0x000000040400788c */ /* 0x000fe4000bf05270 */
[----:B------:R-:W-:Y:S02]  /*5f50*/  UISETP.NE.AND UP1, UPT, UR5, 0x4, UPT ;  /* 0x000000040500788c */ /* 0x000fe4000bf25270 */
[----:B------:R-:W-:-:S02]  /*5f60*/  USEL UR9, URZ, 0x1, UP0 ;  /* 0x000000013f097887 */ /* 0x000fc40008000000 */
[----:B------:R-:W-:Y:S02]  /*5f70*/  USEL UR4, UR4, URZ, UP0 ;  /* 0x0000003f04047287 */ /* 0x000fe40008000000 */
[----:B------:R-:W-:Y:S02]  /*5f80*/  UIADD3 UR8, UR8, -0x1, URZ ;  /* 0xffffffff08087890 */ /* 0x000fe4000fffe03f */
[----:B------:R-:W-:Y:S01]  /*5f90*/  USEL UR5, UR5, URZ, UP1 ;  /* 0x0000003f05057287 */ /* 0x000fe20008800000 */
[----:B-----5:R-:W-:Y:S01]  /*5fa0*/  LOP3.LUT R3, R3, UR9, RZ, 0x3c, !PT ;  /* 0x0000000903037c12 */ /* 0x020fe2000f8e3cff */
[----:B------:R-:W-:Y:S01]  /*5fb0*/  UPLOP3.LUT UP0, UPT, UPT, UPT, UPT, 0x80, 0x0 ;  /* 0x000000000000789c */ /* 0x000fe20003f0f070 */
[----:B------:R-:W-:Y:S10]  /*5fc0*/  @P1 BRA `(.L_x_18) ;  /* 0xffffffd400741947 */ /* 0x000ff4000383ffff */
.L_x_13:
[----:B------:R-:W-:Y:S05]  /*5fd0*/  @!P0 BRA `(.L_x_19) ;  /* 0x0000000000448947 */ /* 0x000fea0003800000 */
[----:B------:R-:W-:-:S04]  /*5fe0*/  ULOP3.LUT UR4, UR6, 0x1, URZ, 0xfc, !UPT ;  /* 0x0000000106047892 */ /* 0x000fc8000f8efc3f */
[----:B------:R-:W-:-:S06]  /*5ff0*/  UISETP.NE.AND UP0, UPT, UR4, 0x3, UPT ;  /* 0x000000030400788c */ /* 0x000fcc000bf05270 */
[----:B------:R-:W-:-:S13]  /*6000*/  PLOP3.LUT P0, PT, PT, PT, UP0, 0x80, 0x0 ;  /* 0x000000000000781c */ /* 0x000fda0003f0f008 */
[----:B------:R-:W-:Y:S05]  /*6010*/  @!P0 BRA `(.L_x_20) ;  /* 0x0000000000048947 */ /* 0x000fea0003800000 */
[----:B------:R-:W-:Y:S01]  /*6020*/  BPT.TRAP 0x1 ;  /* 0x000000040000795c */ /* 0x000fe20000300000 */
.L_x_20:
[----:B------:R-:W1:Y:S01]  /*6030*/  S2UR UR8, SR_CgaCtaId ;  /* 0x00000000000879c3 */ /* 0x000e620000008800 */
[----:B------:R-:W-:Y:S01]  /*6040*/  USHF.L.U32 UR4, UR7, 0x3, URZ ;  /* 0x0000000307047899 */ /* 0x000fe2000800063f */
[----:B------:R-:W-:Y:S01]  /*6050*/  UMOV UR5, 0x400 ;  /* 0x0000040000057882 */ /* 0x000fe20000000000 */
[----:B------:R-:W-:Y:S02]  /*6060*/  UISETP.GT.U32.AND UP0, UPT, UR6, 0x1, UPT ;  /* 0x000000010600788c */ /* 0x000fe4000bf04070 */
[----:B------:R-:W-:-:S04]  /*6070*/  ULOP3.LUT UR4, UR4, 0x18, URZ, 0xc0, !UPT ;  /* 0x0000001804047892 */ /* 0x000fc8000f8ec03f */
[----:B------:R-:W-:Y:S01]  /*6080*/  PLOP3.LUT P0, PT, PT, PT, UP0, 0x80, 0x0 ;  /* 0x000000000000781c */ /* 0x000fe20003f0f008 */
[----:B-1----:R-:W-:-:S04]  /*6090*/  ULEA UR5, UR8, UR5, 0x18 ;  /* 0x0000000508057291 */ /* 0x002fc8000f8ec03f */
[----:B------:R-:W-:-:S04]  /*60a0*/  UIADD3 UR4, UR5, 0x30020, UR4 ;  /* 0x0003002005047890 */ /* 0x000fc8000fffe004 */
[----:B------:R-:W-:-:S09]  /*60b0*/  UPRMT UR4, URZ, 0x654, UR4 ;  /* 0x000006543f047896 */ /* 0x000fd20008000004 */
[----:B------:R-:W-:Y:S01]  /*60c0*/  SYNCS.ARRIVE.TRANS64.RED.A1T0 RZ, [UR4], RZ ;  /* 0x000000ffffff79a7 */ /* 0x000fe20008100404 */
[----:B------:R-:W-:Y:S05]  /*60d0*/  @P0 BRA `(.L_x_19) ;  /* 0x0000000000040947 */ /* 0x000fea0003800000 */
[----:B------:R-:W-:Y:S01]  /*60e0*/  BPT.TRAP 0x1 ;  /* 0x000000040000795c */ /* 0x000fe20000300000 */
.L_x_19:
[----:B------:R-:W1:Y:S01]  /*60f0*/  S2R R2, SR_TID.X ;  /* 0x0000000000027919 */ /* 0x000e620000002100 */
[----:B------:R-:W-:Y:S01]  /*6100*/  ULDC.64 UR4, c[0x0][0x280] ;  /* 0x0000a00000047ab9 */ /* 0x000fe20000000a00 */
[----:B------:R-:W2:Y:S01]  /*6110*/  S2R R4, SR_CTAID.Y ;  /* 0x0000000000047919 */ /* 0x000ea20000002600 */
[----:B------:R-:W3:Y:S01]  /*6120*/  S2R R5, SR_CTAID.X ;  /* 0x0000000000057919 */ /* 0x000ee20000002500 */
[----:B-1----:R-:W-:-:S04]  /*6130*/  SHF.R.S32.HI R0, RZ, 0x1f, R2 ;  /* 0x0000001fff007819 */ /* 0x002fc80000011402 */
[----:B------:R-:W-:Y:S02]  /*6140*/  LEA.HI R0, R0, R2, RZ, 0x7 ;  /* 0x0000000200007211 */ /* 0x000fe400078f38ff */
[----:B--2---:R-:W-:Y:S02]  /*6150*/  SHF.L.U32 R4, R4, 0x7, RZ ;  /* 0x0000000704047819 */ /* 0x004fe400000006ff */
[----:B------:R-:W-:Y:S02]  /*6160*/  LOP3.LUT R0, R0, 0xffffff80, RZ, 0xc0, !PT ;  /* 0xffffff8000007812 */ /* 0x000fe400078ec0ff */
[----:B------:R-:W-:-:S03]  /*6170*/  ISETP.GE.AND P0, PT, R4, UR5, PT ;  /* 0x0000000504007c0c */ /* 0x000fc6000bf06270 */
[----:B------:R-:W-:-:S05]  /*6180*/  IMAD.IADD R0, R2, 0x1, -R0 ;  /* 0x0000000102007824 */ /* 0x000fca00078e0a00 */
[----:B------:R-:W-:-:S04]  /*6190*/  SHF.R.S32.HI R3, RZ, 0x1f, R0 ;  /* 0x0000001fff037819 */ /* 0x000fc80000011400 */
[CC--:B------:R-:W-:Y:S02]  /*61a0*/  LEA.HI R2, R3.reuse, R0.reuse, RZ, 0x2 ;  /* 0x0000000003027211 */ /* 0x0c0fe400078f10ff */
[----:B------:R-:W-:Y:S02]  /*61b0*/  LEA.HI R3, R3, R0, RZ, 0x5 ;  /* 0x0000000003037211 */ /* 0x000fe400078f28ff */
[--C-:B------:R-:W-:Y:S02]  /*61c0*/  SHF.R.S32.HI R14, RZ, 0x2, R2.reuse ;  /* 0x00000002ff0e7819 */ /* 0x100fe40000011402 */
[----:B------:R-:W-:Y:S02]  /*61d0*/  SHF.R.S32.HI R15, RZ, 0x1f, R2 ;  /* 0x0000001fff0f7819 */ /* 0x000fe40000011402 */
[----:B------:R-:W-:Y:S02]  /*61e0*/  LOP3.LUT R2, R2, 0x7ffffffc, RZ, 0xc0, !PT ;  /* 0x7ffffffc02027812 */ /* 0x000fe400078ec0ff */
[----:B------:R-:W-:-:S03]  /*61f0*/  LEA.HI R15, R15, R14, RZ, 0x3 ;  /* 0x0000000e0f0f7211 */ /* 0x000fc600078f18ff */
[----:B------:R-:W-:Y:S01]  /*6200*/  IMAD.IADD R2, R0, 0x1, -R2 ;  /* 0x0000000100027824 */ /* 0x000fe200078e0a02 */
[----:B------:R-:W-:-:S03]  /*6210*/  LOP3.LUT R15, R15, 0xfffffff8, RZ, 0xc0, !PT ;  /* 0xfffffff80f0f7812 */ /* 0x000fc600078ec0ff */
[----:B------:R-:W-:Y:S02]  /*6220*/  IMAD.SHL.U32 R0, R2, 0x2, RZ ;  /* 0x0000000202007824 */ /* 0x000fe400078e00ff */
[----:B------:R-:W-:-:S03]  /*6230*/  IMAD.IADD R14, R14, 0x1, -R15 ;  /* 0x000000010e0e7824 */ /* 0x000fc600078e0a0f */
[----:B------:R-:W-:Y:S02]  /*6240*/  SHF.R.S32.HI R2, RZ, 0x1f, R0 ;  /* 0x0000001fff027819 */ /* 0x000fe40000011400 */
[----:B------:R-:W-:Y:S02]  /*6250*/  IADD3 R10, P1, R4, R0, RZ ;  /* 0x00000000040a7210 */ /* 0x000fe40007f3e0ff */
[----:B------:R-:W-:Y:S02]  /*6260*/  IADD3 R0, -R0, UR5, -R4 ;  /* 0x0000000500007c10 */ /* 0x000fe4000fffe904 */
[----:B------:R-:W-:Y:S01]  /*6270*/  LEA.HI.X.SX32 R11, R4, R2, 0x1, P1 ;  /* 0x00000002040b7211 */ /* 0x000fe200008f0eff */
[----:B---3--:R-:W-:Y:S01]  /*6280*/  IMAD.SHL.U32 R4, R5, 0x100, RZ ;  /* 0x0000010005047824 */ /* 0x008fe200078e00ff */
[----:B------:R-:W-:Y:S02]  /*6290*/  SHF.R.S32.HI R15, RZ, 0x1f, R14 ;  /* 0x0000001fff0f7819 */ /* 0x000fe4000001140e */
[----:B------:R-:W-:-:S02]  /*62a0*/  SHF.R.S32.HI R2, RZ, 0x5, R3 ;  /* 0x00000005ff027819 */ /* 0x000fc40000011403 */
[----:B------:R-:W-:Y:S01]  /*62b0*/  ISETP.GE.OR P0, PT, R4, UR4, P0 ;  /* 0x0000000404007c0c */ /* 0x000fe20008706670 */
[----:B------:R-:W-:-:S04]  /*62c0*/  IMAD.WIDE R12, R5, 0x100, R14 ;  /* 0x00000100050c7825 */ /* 0x000fc800078e020e */
[----:B------:R-:W-:-:S04]  /*62d0*/  IMAD.WIDE R12, R2, 0x10, R12 ;  /* 0x00000010020c7825 */ /* 0x000fc800078e020c */
[----:B------:R-:W-:-:S05]  /*62e0*/  IMAD R2, R2, -0x10, -R4 ;  /* 0xfffffff002027824 */ /* 0x000fca00078e0a04 */
[----:B------:R-:W-:Y:S01]  /*62f0*/  IADD3 R14, R2, UR4, -R14 ;  /* 0x00000004020e7c10 */ /* 0x000fe2000fffe80e */
[----:B------:R-:W-:Y:S06]  /*6300*/  @P0 EXIT ;  /* 0x000000000000094d */ /* 0x000fec0003800000 */
[----:B------:R-:W-:Y:S01]  /*6310*/  FSETP.NEU.AND P2, PT, RZ, UR22, PT ;  /* 0x00000016ff007c0b */ /* 0x000fe2000bf4d000 */
[----:B------:R-:W-:Y:S01]  /*6320*/  ULDC.64 UR14, c[0x0][0x658] ;  /* 0x00019600000e7ab9 */ /* 0x000fe20000000a00 */
[----:B------:R-:W-:Y:S01]  /*6330*/  ISETP.GT.AND P0, PT, R14, RZ, PT ;  /* 0x000000ff0e00720c */ /* 0x000fe20003f04270 */
[----:B------:R-:W-:Y:S01]  /*6340*/  IMAD R2, R13, UR14, RZ ;  /* 0x0000000e0d027c24 */ /* 0x000fe2000f8e02ff */
[----:B------:R-:W-:Y:S02]  /*6350*/  USHF.L.U64.HI UR5, UR14, 0x3, UR15 ;  /* 0x000000030e057899 */ /* 0x000fe4000801020f */
[----:B------:R-:W-:Y:S01]  /*6360*/  IMAD.WIDE.U32 R4, R12, UR14, R10 ;  /* 0x0000000e0c047c25 */ /* 0x000fe2000f8e000a */
[----:B------:R-:W-:Y:S01]  /*6370*/  USHF.L.U32 UR4, UR14, 0x3, URZ ;  /* 0x000000030e047899 */ /* 0x000fe2000800063f */
[----:B------:R-:W-:Y:S02]  /*6380*/  ISETP.GT.AND P1, PT, R0, RZ, P0 ;  /* 0x000000ff0000720c */ /* 0x000fe40000724270 */
[----:B------:R-:W-:-:S04]  /*6390*/  IMAD R2, R12, UR15, R2 ;  /* 0x0000000f0c027c24 */ /* 0x000fc8000f8e0202 */
[----:B------:R-:W-:Y:S01]  /*63a0*/  IMAD.IADD R3, R5, 0x1, R2 ;  /* 0x0000000105037824 */ /* 0x000fe200078e0202 */
[----:B------:R-:W-:Y:S06]  /*63b0*/  @!P2 BRA `(.L_x_21) ;  /* 0x000000b000c0a947 */ /* 0x000fec0003800000 */
[----:B------:R-:W-:Y:S01]  /*63c0*/  ULDC.64 UR6, c[0x0][0x650] ;  /* 0x0001940000067ab9 */ /* 0x000fe20000000a00 */
[----:B------:R-:W-:Y:S01]  /*63d0*/  ULDC.64 UR16, c[0x0][0x630] ;  /* 0x00018c0000107ab9 */ /* 0x000fe20000000a00 */
[C---:B------:R-:W-:Y:S01]  /*63e0*/  LEA R2, P2, R4.reuse, UR6, 0x1 ;  /* 0x0000000604027c11 */ /* 0x040fe2000f8408ff */
[----:B------:R-:W-:Y:S01]  /*63f0*/  IMAD R6, R13, UR16, RZ ;  /* 0x000000100d067c24 */ /* 0x000fe2000f8e02ff */
[----:B------:R-:W-:Y:S01]  /*6400*/  ULDC.64 UR18, c[0x0][0x628] ;  /* 0x00018a0000127ab9 */ /* 0x000fe20000000a00 */
[----:B------:R-:W2:Y:S01]  /*6410*/  LDL.LU R7, [R1] ;  /* 0x0000000001077983 */ /* 0x000ea20000300800 */
[----:B------:R-:W-:Y:S01]  /*6420*/  LEA.HI.X R3, R4, UR7, R3, 0x1, P2 ;  /* 0x0000000704037c11 */ /* 0x000fe200090f0c03 */
[C---:B------:R-:W-:Y:S02]  /*6430*/  IMAD R6, R12.reuse, UR17, R6 ;  /* 0x000000110c067c24 */ /* 0x040fe4000f8e0206 */
[----:B------:R-:W-:-:S04]  /*6440*/  IMAD.WIDE.U32 R4, R12, UR16, R10 ;  /* 0x000000100c047c25 */ /* 0x000fc8000f8e000a */
[----:B------:R-:W-:Y:S01]  /*6450*/  IMAD.IADD R5, R5, 0x1, R6 ;  /* 0x0000000105057824 */ /* 0x000fe200078e0206 */
[----:B------:R-:W-:-:S04]  /*6460*/  LEA R8, P2, R4, UR18, 0x1 ;  /* 0x0000001204087c11 */ /* 0x000fc8000f8408ff */
[----:B------:R-:W-:-:S05]  /*6470*/  LEA.HI.X R9, R4, UR19, R5, 0x1, P2 ;  /* 0x0000001304097c11 */ /* 0x000fca00090f0c05 */
[----:B------:R-:W3:Y:S01]  /*6480*/  @P1 LDG.E.LTC128B.U16 R15, desc[UR20][R8.64] ;  /* 0x00000014080f1981 */ /* 0x000ee2000c1e1520 */
[----:B------:R-:W-:Y:S01]  /*6490*/  ISETP.GT.AND P2, PT, R0, 0x1, P0 ;  /* 0x000000010000780c */ /* 0x000fe20000744270 */
[----:B------:R-:W-:Y:S01]  /*64a0*/  BSSY B0, `(.L_x_22) ;  /* 0x0000008000007945 */ /* 0x000fe20003800000 */
[----:B---3--:R-:W-:-:S04]  /*64b0*/  IMAD.U32 R4, R15, 0x10000, RZ ;  /* 0x000100000f047824 */ /* 0x008fc800078e00ff */
[----:B------:R-:W-:-:S04]  /*64c0*/  FMUL R4, R4, UR22 ;  /* 0x0000001604047c20 */ /* 0x000fc80008400000 */
[----:B--2---:R-:W-:-:S05]  /*64d0*/  FFMA R4, R7, UR11, R4 ;  /* 0x0000000b07047c23 */ /* 0x004fca0008000004 */
[----:B------:R-:W-:-:S05]  /*64e0*/  F2FP.BF16.F32.PACK_AB R4, RZ, R4 ;  /* 0x00000004ff04723e */ /* 0x000fca00000010ff */
[----:B------:R1:W-:Y:S01]  /*64f0*/  @P1 STG.E.U16 desc[UR20][R2.64], R4 ;  /* 0x0000000402001986 */ /* 0x0003e2000c101514 */
[----:B------:R-:W-:Y:S05]  /*6500*/  @!P2 BRA `(.L_x_23) ;  /* 0x000000000004a947 */ /* 0x000fea0003800000 */
[----:B------:R2:W5:Y:S02]  /*6510*/  LDG.E.LTC128B.U16 R15, desc[UR20][R8.64+0x2] ;  /* 0x00000214080f7981 */ /* 0x000564000c1e1520 */
.L_x_23:
[----:B------:R-:W-:Y:S05]  /*6520*/  BSYNC B0 ;  /* 0x0000000000007941 */ /* 0x000fea0003800000 */
.L_x_22:
[----:B------:R-:W3:Y:S01]  /*6530*/  LDL.LU R5, [R1+0x4] ;  /* 0x0000040001057983 */ /* 0x000ee20000300800 */
[----:B-1---5:R-:W-:Y:S01]  /*6540*/  SHF.L.U32 R4, R15, 0x10, RZ ;  /* 0x000000100f047819 */ /* 0x022fe200000006ff */
[----:B------:R-:W-:Y:S02]  /*6550*/  USHF.L.U64.HI UR13, UR16, 0x3, UR17 ;  /* 0x00000003100d7899 */ /* 0x000fe40008010211 */
[----:B------:R-:W-:Y:S02]  /*6560*/  USHF.L.U32 UR12, UR16, 0x3, URZ ;  /* 0x00000003100c7899 */ /* 0x000fe4000800063f */
[----:B------:R-:W-:Y:S02]  /*6570*/  IMAD.U32 R17, RZ, RZ, UR16 ;  /* 0x00000010ff117e24 */ /* 0x000fe4000f8e00ff */
[----:B------:R-:W-:Y:S01]  /*6580*/  FMUL R4, R4, UR22 ;  /* 0x0000001604047c20 */ /* 0x000fe20008400000 */
[----:B------:R-:W4:Y:S03]  /*6590*/  LDL.LU R18, [R1+0x8] ;  /* 0x0000080001127983 */ /* 0x000f260000300800 */
[----:B---3--:R-:W-:-:S05]  /*65a0*/  FFMA R4, R5, UR11, R4 ;  /* 0x0000000b05047c23 */ /* 0x008fca0008000004 */
[----:B------:R-:W-:-:S05]  /*65b0*/  F2FP.BF16.F32.PACK_AB R4, RZ, R4 ;  /* 0x00000004ff04723e */ /* 0x000fca00000010ff */
[----:B------:R1:W-:Y:S02]  /*65c0*/  @P2 STG.E.U16 desc[UR20][R2.64+0x2], R4 ;  /* 0x0000020402002986 */ /* 0x0003e4000c101514 */
[----:B-1----:R-:W-:-:S03]  /*65d0*/  IMAD.WIDE.U32 R4, R12, R17, UR12 ;  /* 0x0000000c0c047e25 */ /* 0x002fc6000f8e0011 */
[----:B------:R-:W-:-:S04]  /*65e0*/  IADD3 R4, P1, R10, R4, RZ ;  /* 0x000000040a047210 */ /* 0x000fc80007f3e0ff */
[----:B------:R-:W-:Y:S02]  /*65f0*/  IADD3.X R5, R11, R6, R5, P1, !PT ;  /* 0x000000060b057210 */ /* 0x000fe40000ffe405 */
[----:B------:R-:W-:Y:S02]  /*6600*/  ISETP.GT.AND P1, PT, R14, 0x8, PT ;  /* 0x000000080e00780c */ /* 0x000fe40003f24270 */
[----:B------:R-:W-:Y:S02]  /*6610*/  LEA R6, P3, R4, UR18, 0x1 ;  /* 0x0000001204067c11 */ /* 0x000fe4000f8608ff */
[----:B------:R-:W-:Y:S02]  /*6620*/  ISETP.GT.AND P2, PT, R0, RZ, P1 ;  /* 0x000000ff0000720c */ /* 0x000fe40000f44270 */
[----:B------:R-:W-:-:S11]  /*6630*/  LEA.HI.X R7, R4, UR19, R5, 0x1, P3 ;  /* 0x0000001304077c11 */ /* 0x000fd600098f0c05 */
[----:B------:R-:W3:Y:S01]  /*6640*/  @P2 LDG.E.LTC128B.U16 R15, desc[UR20][R6.64] ;  /* 0x00000014060f2981 */ /* 0x000ee2000c1e1520 */
[----:B------:R-:W-:Y:S01]  /*6650*/  USHF.L.U32 UR8, UR4, 0x1, URZ ;  /* 0x0000000104087899 */ /* 0x000fe2000800063f */
[----:B------:R-:W-:Y:S01]  /*6660*/  ISETP.GT.AND P3, PT, R0, 0x1, P1 ;  /* 0x000000010000780c */ /* 0x000fe20000f64270 */
[----:B------:R-:W-:Y:S01]  /*6670*/  USHF.L.U64.HI UR5, UR4, 0x1, UR5 ;  /* 0x0000000104057899 */ /* 0x000fe20008010205 */
[----:B------:R-:W-:Y:S03]  /*6680*/  BSSY B0, `(.L_x_24) ;  /* 0x000000b000007945 */ /* 0x000fe60003800000 */
[----:B------:R-:W-:Y:S01]  /*6690*/  IADD3 R4, P4, R2, UR8, RZ ;  /* 0x0000000802047c10 */ /* 0x000fe2000ff9e0ff */
[----:B---3--:R-:W-:-:S04]  /*66a0*/  IMAD.U32 R5, R15, 0x10000, RZ ;  /* 0x000100000f057824 */ /* 0x008fc800078e00ff */
[----:B------:R-:W-:-:S04]  /*66b0*/  FMUL R5, R5, UR22 ;  /* 0x0000001605057c20 */ /* 0x000fc80008400000 */
[----:B----4-:R-:W-:-:S05]  /*66c0*/  FFMA R5, R18, UR11, R5 ;  /* 0x0000000b12057c23 */ /* 0x010fca0008000005 */
[----:B------:R-:W-:-:S04]  /*66d0*/  F2FP.BF16.F32.PACK_AB R5, RZ, R5 ;  /* 0x00000005ff05723e */ /* 0x000fc800000010ff */
[----:B------:R-:W-:Y:S02]  /*66e0*/  PRMT R16, R5, 0x7610, R16 ;  /* 0x0000761005107816 */ /* 0x000fe40000000010 */
[----:B------:R-:W-:-:S05]  /*66f0*/  IADD3.X R5, R3, UR5, RZ, P4, !PT ;  /* 0x0000000503057c10 */ /* 0x000fca000a7fe4ff */
[----:B------:R1:W-:Y:S01]  /*6700*/  @P2 STG.E.U16 desc[UR20][R4.64], R16 ;  /* 0x0000001004002986 */ /* 0x0003e2000c101514 */
[----:B------:R-:W-:Y:S05]  /*6710*/  @!P3 BRA `(.L_x_25) ;  /* 0x000000000004b947 */ /* 0x000fea0003800000 */
[----:B------:R3:W5:Y:S02]  /*6720*/  LDG.E.LTC128B.U16 R15, desc[UR20][R6.64+0x2] ;  /* 0x00000214060f7981 */ /* 0x000764000c1e1520 */
.L_x_25:
[----:B------:R-:W-:Y:S05]  /*6730*/  BSYNC B0 ;  /* 0x0000000000007941 */ /* 0x000fea0003800000 */
.L_x_24:
[----:B------:R-:W4:Y:S01]  /*6740*/  LDL.LU R18, [R1+0xc] ;  /* 0x00000c0001127983 */ /* 0x000f220000300800 */
[----:B-1---5:R-:W-:Y:S01]  /*6750*/  IMAD.U32 R16, R15, 0x10000, RZ ;  /* 0x000100000f107824 */ /* 0x022fe200078e00ff */
[----:B------:R-:W-:Y:S01]  /*6760*/  ISETP.GT.AND P2, PT, R0, 0x8, P0 ;  /* 0x000000080000780c */ /* 0x000fe20000744270 */
[----:B------:R-:W-:Y:S02]  /*6770*/  BSSY B0, `(.L_x_26) ;  /* 0x0000007000007945 */ /* 0x000fe40003800000 */
[----:B------:R-:W-:-:S04]  /*6780*/  FMUL R16, R16, UR22 ;  /* 0x0000001610107c20 */ /* 0x000fc80008400000 */
[----:B----4-:R-:W-:-:S05]  /*6790*/  FFMA R16, R18, UR11, R16 ;  /* 0x0000000b12107c23 */ /* 0x010fca0008000010 */
[----:B------:R-:W-:-:S05]  /*67a0*/  F2FP.BF16.F32.PACK_AB R16, RZ, R16 ;  /* 0x00000010ff10723e */ /* 0x000fca00000010ff */
[----:B------:R1:W-:Y:S01]  /*67b0*/  @P3 STG.E.U16 desc[UR20][R4.64+0x2], R16 ;  /* 0x0000021004003986 */ /* 0x0003e2000c101514 */
[----:B------:R-:W-:Y:S05]  /*67c0*/  @!P2 BRA `(.L_x_27) ;  /* 0x000000000004a947 */ /* 0x000fea0003800000 */
[----:B------:R4:W5:Y:S02]  /*67d0*/  LDG.E.LTC128B.U16 R15, desc[UR20][R8.64+0x10] ;  /* 0x00001014080f7981 */ /* 0x000964000c1e1520 */
.L_x_27:
[----:B------:R-:W-:Y:S05]  /*67e0*/  BSYNC B0 ;  /* 0x0000000000007941 */ /* 0x000fea0003800000 */
.L_x_26:
[----:B------:R-:W2:Y:S01]  /*67f0*/  LDL.LU R18, [R1+0x10] ;  /* 0x0000100001127983 */ /* 0x000ea20000300800 */
[----:B-1---5:R-:W-:Y:S01]  /*6800*/  IMAD.U32 R16, R15, 0x10000, RZ ;  /* 0x000100000f107824 */ /* 0x022fe200078e00ff */
[----:B------:R-:W-:Y:S03]  /*6810*/  BSSY B0, `(.L_x_28) ;  /* 0x0000008000007945 */ /* 0x000fe60003800000 */
[----:B------:R-:W-:-:S04]  /*6820*/  FMUL R16, R16, UR22 ;  /* 0x0000001610107c20 */ /* 0x000fc80008400000 */
[----:B--2---:R-:W-:-:S05]  /*6830*/  FFMA R16, R18, UR11, R16 ;  /* 0x0000000b12107c23 */ /* 0x004fca0008000010 */
[----:B------:R-:W-:-:S05]  /*6840*/  F2FP.BF16.F32.PACK_AB R16, RZ, R16 ;  /* 0x00000010ff10723e */ /* 0x000fca00000010ff */
[----:B------:R1:W-:Y:S01]  /*6850*/  @P2 STG.E.U16 desc[UR20][R2.64+0x10], R16 ;  /* 0x0000101002002986 */ /* 0x0003e2000c101514 */
[----:B------:R-:W-:-:S13]  /*6860*/  ISETP.GT.AND P2, PT, R0, 0x9, P0 ;  /* 0x000000090000780c */ /* 0x000fda0000744270 */
[----:B-1----:R-:W-:Y:S05]  /*6870*/  @!P2 BRA `(.L_x_29) ;  /* 0x000000000004a947 */ /* 0x002fea0003800000 */
[----:B------:R1:W5:Y:S02]  /*6880*/  LDG.E.LTC128B.U16 R15, desc[UR20][R8.64+0x12] ;  /* 0x00001214080f7981 */ /* 0x000364000c1e1520 */
.L_x_29:
[----:B------:R-:W-:Y:S05]  /*6890*/  BSYNC B0 ;  /* 0x0000000000007941 */ /* 0x000fea0003800000 */
.L_x_28:
[----:B------:R-:W2:Y:S01]  /*68a0*/  LDL.LU R18, [R1+0x14] ;  /* 0x0000140001127983 */ /* 0x000ea20000300800 */
[----:B-----5:R-:W-:Y:S01]  /*68b0*/  SHF.L.U32 R16, R15, 0x10, RZ ;  /* 0x000000100f107819 */ /* 0x020fe200000006ff */
[----:B------:R-:W-:Y:S01]  /*68c0*/  BSSY B0, `(.L_x_30) ;  /* 0x0000008000007945 */ /* 0x000fe20003800000 */
[----:B------:R-:W-:-:S03]  /*68d0*/  ISETP.GT.AND P3, PT, R0, 0x8, P1 ;  /* 0x000000080000780c */ /* 0x000fc60000f64270 */
[----:B------:R-:W-:-:S04]  /*68e0*/  FMUL R16, R16, UR22 ;  /* 0x0000001610107c20 */ /* 0x000fc80008400000 */
[----:B--2---:R-:W-:-:S05]  /*68f0*/  FFMA R16, R18, UR11, R16 ;  /* 0x0000000b12107c23 */ /* 0x004fca0008000010 */
[----:B------:R-:W-:-:S05]  /*6900*/  F2FP.BF16.F32.PACK_AB R16, RZ, R16 ;  /* 0x00000010ff10723e */ /* 0x000fca00000010ff */
[----:B------:R2:W-:Y:S01]  /*6910*/  @P2 STG.E.U16 desc[UR20][R2.64+0x12], R16 ;  /* 0x0000121002002986 */ /* 0x0005e2000c101514 */
[----:B------:R-:W-:Y:S05]  /*6920*/  @!P3 BRA `(.L_x_31) ;  /* 0x000000000004b947 */ /* 0x000fea0003800000 */
[----:B------:R0:W5:Y:S02]  /*6930*/  LDG.E.LTC128B.U16 R15, desc[UR20][R6.64+0x10] ;  /* 0x00001014060f7981 */ /* 0x000164000c1e1520 */
.L_x_31:
[----:B------:R-:W-:Y:S05]  /*6940*/  BSYNC B0 ;  /* 0x0000000000007941 */ /* 0x000fea0003800000 */
.L_x_30:
[----:B------:R-:W3:Y:S01]  /*6950*/  LDL.LU R18, [R1+0x18] ;  /* 0x0000180001127983 */ /* 0x000ee20000300800 */
[----:B--2--5:R-:W-:Y:S01]  /*6960*/  IMAD.U32 R16, R15, 0x10000, RZ ;  /* 0x000100000f107824 */ /* 0x024fe200078e00ff */
[----:B------:R-:W-:Y:S01]  /*6970*/  ISETP.GT.AND P2, PT, R0, 0x9, P1 ;  /* 0x000000090000780c */ /* 0x000fe20000f44270 */
[----:B------:R-:W-:Y:S02]  /*6980*/  BSSY B0, `(.L_x_32) ;  /* 0x0000007000007945 */ /* 0x000fe40003800000 */
[----:B------:R-:W-:-:S04]  /*6990*/  FMUL R16, R16, UR22 ;  /* 0x0000001610107c20 */ /* 0x000fc80008400000 */
[----:B---3--:R-:W-:-:S05]  /*69a0*/  FFMA R16, R18, UR11, R16 ;  /* 0x0000000b12107c23 */ /* 0x008fca0008000010 */
[----:B------:R-:W-:-:S05]  /*69b0*/  F2FP.BF16.F32.PACK_AB R16, RZ, R16 ;  /* 0x00000010ff10723e */ /* 0x000fca00000010ff */
[----:B------:R2:W-:Y:S01]  /*69c0*/  @P3 STG.E.U16 desc[UR20][R4.64+0x10], R16 ;  /* 0x0000101004003986 */ /* 0x0005e2000c101514 */
[----:B------:R-:W-:Y:S05]  /*69d0*/  @!P2 BRA `(.L_x_33) ;  /* 0x000000000004a947 */ /* 0x000fea0003800000 */
[----:B------:R3:W5:Y:S02]  /*69e0*/  LDG.E.LTC128B.U16 R15, desc[UR20][R6.64+0x12] ;  /* 0x00001214060f7981 */ /* 0x000764000c1e1520 */
.L_x_33:
[----:B------:R-:W-:Y:S05]  /*69f0*/  BSYNC B0 ;  /* 0x0000000000007941 */ /* 0x000fea0003800000 */
.L_x_32:
[----:B------:R-:W4:Y:S01]  /*6a00*/  LDL.LU R18, [R1+0x1c] ;  /* 0x00001c0001127983 */ /* 0x000f220000300800 */
[----:B--2--5:R-:W-:Y:S01]  /*6a10*/  IMAD.U32 R16, R15, 0x10000, RZ ;  /* 0x000100000f107824 */ /* 0x024fe200078e00ff */
        /* <DEDUP_REMOVED lines=8> */
.L_x_35:
[----:B------:R-:W-:Y:S05]  /*6aa0*/  BSYNC B0 ;  /* 0x0000000000007941 */ /* 0x000fea0003800000 */
.L_x_34:
        /* <DEDUP_REMOVED lines=10> */
.L_x_37:
[----:B------:R-:W-:Y:S05]  /*6b50*/  BSYNC B0 ;  /* 0x0000000000007941 */ /* 0x000fea0003800000 */
.L_x_36:
        /* <DEDUP_REMOVED lines=10> */
.L_x_39:
[----:B------:R-:W-:Y:S05]  /*6c00*/  BSYNC B0 ;  /* 0x0000000000007941 */ /* 0x000fea0003800000 */
.L_x_38:
[----:B------:R-:W3:Y:S01]  /*6c10*/  LDL.LU R18, [R1+0x28] ;  /* 0x0000280001127983 */ /* 0x000ee20000300800 */
[----:B--2--5:R-:W-:Y:S01]  /*6c20*/  SHF.L.U32 R16, R15, 0x10, RZ ;  /* 0x000000100f107819 */ /* 0x024fe200000006ff */
[----:B------:R-:W-:Y:S01]  /*6c30*/  BSSY B0, `(.L_x_40) ;  /* 0x0000008000007945 */ /* 0x000fe20003800000 */
[----:B------:R-:W-:-:S03]  /*6c40*/  ISETP.GT.AND P2, PT, R0, 0x11, P1 ;  /* 0x000000110000780c */ /* 0x000fc60000f44270 */
[----:B------:R-:W-:-:S04]  /*6c50*/  FMUL R16, R16, UR22 ;  /* 0x0000001610107c20 */ /* 0x000fc80008400000 */
[----:B---3--:R-:W-:-:S05]  /*6c60*/  FFMA R16, R18, UR11, R16 ;  /* 0x0000000b12107c23 */ /* 0x008fca0008000010 */
[----:B------:R-:W-:-:S05]  /*6c70*/  F2FP.BF16.F32.PACK_AB R16, RZ, R16 ;  /* 0x00000010ff10723e */ /* 0x000fca00000010ff */
[----:B------:R2:W-:Y:S01]  /*6c80*/  @P3 STG.E.U16 desc[UR20][R4.64+0x20], R16 ;  /* 0x0000201004003986 */ /* 0x0005e2000c101514 */
[----:B------:R-:W-:Y:S05]  /*6c90*/  @!P2 BRA `(.L_x_41) ;  /* 0x000000000004a947 */ /* 0x000fea0003800000 */
[----:B------:R3:W5:Y:S02]  /*6ca0*/  LDG.E.LTC128B.U16 R15, desc[UR20][R6.64+0x22] ;  /* 0x00002214060f7981 */ /* 0x000764000c1e1520 */
.L_x_41:
[----:B------:R-:W-:Y:S05]  /*6cb0*/  BSYNC B0 ;  /* 0x0000000000007941 */ /* 0x000fea0003800000 */
.L_x_40:
        /* <DEDUP_REMOVED lines=10> */
.L_x_43:
[----:B------:R-:W-:Y:S05]  /*6d60*/  BSYNC B0 ;  /* 0x0000000000007941 */ /* 0x000fea0003800000 */
.L_x_42:
        /* <DEDUP_REMOVED lines=10> */
.L_x_45:
[----:B------:R-:W-:Y:S05]  /*6e10*/  BSYNC B0 ;  /* 0x0000000000007941 */ /* 0x000fea0003800000 */
.L_x_44:
        /* <DEDUP_REMOVED lines=10> */
.L_x_47:
[----:B------:R-:W-:Y:S05]  /*6ec0*/  BSYNC B0 ;  /* 0x0000000000007941 */ /* 0x000fea0003800000 */
.L_x_46:
        /* <DEDUP_REMOVED lines=10> */
.L_x_49:
[----:B------:R-:W-:Y:S05]  /*6f70*/  BSYNC B0 ;  /* 0x0000000000007941 */ /* 0x000fea0003800000 */
.L_x_48:
[----:B------:R-:W4:Y:S01]  /*6f80*/  LDL.LU R18, [R1+0x3c] ;  /* 0x00003c0001127983 */ /* 0x000f220000300800 */
[----:B--2--5:R-:W-:Y:S01]  /*6f90*/  SHF.L.U32 R16, R15, 0x10, RZ ;  /* 0x000000100f107819 */ /* 0x024fe200000006ff */
[----:B------:R-:W-:Y:S01]  /*6fa0*/  BSSY B0, `(.L_x_50) ;  /* 0x0000008000007945 */ /* 0x000fe20003800000 */
[----:B------:R-:W-:-:S03]  /*6fb0*/  ISETP.GT.AND P3, PT, R0, 0x20, P0 ;  /* 0x000000200000780c */ /* 0x000fc60000764270 */
[----:B------:R-:W-:-:S04]  /*6fc0*/  FMUL R16, R16, UR22 ;  /* 0x0000001610107c20 */ /* 0x000fc80008400000 */
[----:B----4-:R-:W-:-:S05]  /*6fd0*/  FFMA R16, R18, UR11, R16 ;  /* 0x0000000b12107c23 */ /* 0x010fca0008000010 */
[----:B------:R-:W-:-:S05]  /*6fe0*/  F2FP.BF16.F32.PACK_AB R16, RZ, R16 ;  /* 0x00000010ff10723e */ /* 0x000fca00000010ff */
[----:B------:R2:W-:Y:S01]  /*6ff0*/  @P2 STG.E.U16 desc[UR20][R4.64+0x32], R16 ;  /* 0x0000321004002986 */ /* 0x0005e2000c101514 */
[----:B------:R-:W-:Y:S05]  /*7000*/  @!P3 BRA `(.L_x_51) ;  /* 0x000000000004b947 */ /* 0x000fea0003800000 */
[----:B------:R4:W5:Y:S02]  /*7010*/  LDG.E.LTC128B.U16 R15, desc[UR20][R8.64+0x40] ;  /* 0x00004014080f7981 */ /* 0x000964000c1e1520 */
.L_x_51:
[----:B------:R-:W-:Y:S05]  /*7020*/  BSYNC B0 ;  /* 0x0000000000007941 */ /* 0x000fea0003800000 */
.L_x_50:
        /* <DEDUP_REMOVED lines=10> */
.L_x_53:
[----:B------:R-:W-:Y:S05]  /*70d0*/  BSYNC B0 ;  /* 0x0000000000007941 */ /* 0x000fea0003800000 */
.L_x_52:
        /* <DEDUP_REMOVED lines=10> */
.L_x_55:
[----:B------:R-:W-:Y:S05]  /*7180*/  BSYNC B0 ;  /* 0x0000000000007941 */ /* 0x000fea0003800000 */
.L_x_54:
        /* <DEDUP_REMOVED lines=10> */
.L_x_57:
[----:B------:R-:W-:Y:S05]  /*7230*/  BSYNC B0 ;  /* 0x0000000000007941 */ /* 0x000fea0003800000 */
.L_x_56:
        /* <DEDUP_REMOVED lines=10> */
.L_x_59:
[----:B------:R-:W-:Y:S05]  /*72e0*/  BSYNC B0 ;  /* 0x0000000000007941 */ /* 0x000fea0003800000 */
.L_x_58:
        /* <DEDUP_REMOVED lines=10> */
.L_x_61:
[----:B------:R-:W-:Y:S05]  /*7390*/  BSYNC B0 ;  /* 0x0000000000007941 */ /* 0x000fea0003800000 */
.L_x_60:
        /* <DEDUP_REMOVED lines=10> */
.L_x_63:
[----:B------:R-:W-:Y:S05]  /*7440*/  BSYNC B0 ;  /* 0x0000000000007941 */ /* 0x000fea0003800000 */
.L_x_62:
        /* <DEDUP_REMOVED lines=10> */
.L_x_65:
[----:B------:R-:W-:Y:S05]  /*74f0*/  BSYNC B0 ;  /* 0x0000000000007941 */ /* 0x000fea0003800000 */
.L_x_64:
        /* <DEDUP_REMOVED lines=10> */
.L_x_67:
[----:B------:R-:W-:Y:S05]  /*75a0*/  BSYNC B0 ;  /* 0x0000000000007941 */ /* 0x000fea0003800000 */
.L_x_66:
        /* <DEDUP_REMOVED lines=10> */
.L_x_69:
[----:B------:R-:W-:Y:S05]  /*7650*/  BSYNC B0 ;  /* 0x0000000000007941 */ /* 0x000fea0003800000 */
.L_x_68:
        /* <DEDUP_REMOVED lines=10> */
.L_x_71:
[----:B------:R-:W-:Y:S05]  /*7700*/  BSYNC B0 ;  /* 0x0000000000007941 */ /* 0x000fea0003800000 */
.L_x_70:
        /* <DEDUP_REMOVED lines=10> */
.L_x_73:
[----:B------:R-:W-:Y:S05]  /*77b0*/  BSYNC B0 ;  /* 0x0000000000007941 */ /* 0x000fea0003800000 */
.L_x_72:
        /* <DEDUP_REMOVED lines=10> */
.L_x_75:
[----:B------:R-:W-:Y:S05]  /*7860*/  BSYNC B0 ;  /* 0x0000000000007941 */ /* 0x000fea0003800000 */
.L_x_74:
        /* <DEDUP_REMOVED lines=10> */
.L_x_77:
[----:B------:R-:W-:Y:S05]  /*7910*/  BSYNC B0 ;  /* 0x0000000000007941 */ /* 0x000fea0003800000 */
.L_x_76:
        /* <DEDUP_REMOVED lines=10> */
.L_x_79:
[----:B------:R-:W-:Y:S05]  /*79c0*/  BSYNC B0 ;  /* 0x0000000000007941 */ /* 0x000fea0003800000 */
.L_x_78:
        /* <DEDUP_REMOVED lines=10> */
.L_x_81:
[----:B------:R-:W-:Y:S05]  /*7a70*/  BSYNC B0 ;  /* 0x0000000000007941 */ /* 0x000fea0003800000 */
.L_x_80:
        /* <DEDUP_REMOVED lines=10> */
.L_x_83:
[----:B------:R-:W-:Y:S05]  /*7b20*/  BSYNC B0 ;  /* 0x0000000000007941 */ /* 0x000fea0003800000 */
.L_x_82:
        /* <DEDUP_REMOVED lines=10> */
.L_x_85:
[----:B------:R-:W-:Y:S05]  /*7bd0*/  BSYNC B0 ;  /* 0x0000000000007941 */ /* 0x000fea0003800000 */
.L_x_84:
        /* <DEDUP_REMOVED lines=10> */
.L_x_87:
[----:B------:R-:W-:Y:S05]  /*7c80*/  BSYNC B0 ;  /* 0x0000000000007941 */ /* 0x000fea0003800000 */
.L_x_86:
        /* <DEDUP_REMOVED lines=10> */
.L_x_89:
[----:B------:R-:W-:Y:S05]  /*7d30*/  BSYNC B0 ;  /* 0x0000000000007941 */ /* 0x000fea0003800000 */
.L_x_88:
        /* <DEDUP_REMOVED lines=10> */
.L_x_91:
[----:B------:R-:W-:Y:S05]  /*7de0*/  BSYNC B0 ;  /* 0x0000000000007941 */ /* 0x000fea0003800000 */
.L_x_90:
        /* <DEDUP_REMOVED lines=10> */
.L_x_93:
[----:B------:R-:W-:Y:S05]  /*7e90*/  BSYNC B0 ;  /* 0x0000000000007941 */ /* 0x000fea0003800000 */
.L_x_92:
        /* <DEDUP_REMOVED lines=10> */
.L_x_95:
[----:B------:R-:W-:Y:S05]  /*7f40*/  BSYNC B0 ;  /* 0x0000000000007941 */ /* 0x000fea0003800000 */
.L_x_94:
        /* <DEDUP_REMOVED lines=10> */
.L_x_97:
[----:B------:R-:W-:Y:S05]  /*7ff0*/  BSYNC B0 ;  /* 0x0000000000007941 */ /* 0x000fea0003800000 */
.L_x_96:
        /* <DEDUP_REMOVED lines=10> */
.L_x_99:
[----:B------:R-:W-:Y:S05]  /*80a0*/  BSYNC B0 ;  /* 0x0000000000007941 */ /* 0x000fea0003800000 */
.L_x_98:
        /* <DEDUP_REMOVED lines=10> */
.L_x_101:
[----:B------:R-:W-:Y:S05]  /*8150*/  BSYNC B0 ;  /* 0x0000000000007941 */ /* 0x000fea0003800000 */
.L_x_100:
        /* <DEDUP_REMOVED lines=10> */
.L_x_103:
[----:B------:R-:W-:Y:S05]  /*8200*/  BSYNC B0 ;  /* 0x0000000000007941 */ /* 0x000fea0003800000 */
.L_x_102:
        /* <DEDUP_REMOVED lines=10> */
.L_x_105:
[----:B------:R-:W-:Y:S05]  /*82b0*/  BSYNC B0 ;  /* 0x0000000000007941 */ /* 0x000fea0003800000 */
.L_x_104:
        /* <DEDUP_REMOVED lines=10> */
.L_x_107:
[----:B------:R-:W-:Y:S05]  /*8360*/  BSYNC B0 ;  /* 0x0000000000007941 */ /* 0x000fea0003800000 */
.L_x_106:
        /* <DEDUP_REMOVED lines=10> */
.L_x_109:
[----:B------:R-:W-:Y:S05]  /*8410*/  BSYNC B0 ;  /* 0x0000000000007941 */ /* 0x000fea0003800000 */
.L_x_108:
        /* <DEDUP_REMOVED lines=10> */
.L_x_111:
[----:B------:R-:W-:Y:S05]  /*84c0*/  BSYNC B0 ;  /* 0x0000000000007941 */ /* 0x000fea0003800000 */
.L_x_110:
        /* <DEDUP_REMOVED lines=10> */
.L_x_113:
[----:B------:R-:W-:Y:S05]  /*8570*/  BSYNC B0 ;  /* 0x0000000000007941 */ /* 0x000fea0003800000 */
.L_x_112:
        /* <DEDUP_REMOVED lines=10> */
.L_x_115:
[----:B------:R-:W-:Y:S05]  /*8620*/  BSYNC B0 ;  /* 0x0000000000007941 */ /* 0x000fea0003800000 */
.L_x_114:
        /* <DEDUP_REMOVED lines=10> */
.L_x_117:
[----:B------:R-:W-:Y:S05]  /*86d0*/  BSYNC B0 ;  /* 0x0000000000007941 */ /* 0x000fea0003800000 */
.L_x_116:
        /* <DEDUP_REMOVED lines=10> */
.L_x_119:
[----:B------:R-:W-:Y:S05]  /*8780*/  BSYNC B0 ;  /* 0x0000000000007941 */ /* 0x000fea0003800000 */
.L_x_118:
        /* <DEDUP_REMOVED lines=10> */
.L_x_121:
[----:B------:R-:W-:Y:S05]  /*8830*/  BSYNC B0 ;  /* 0x0000000000007941 */ /* 0x000fea0003800000 */
.L_x_120:
        /* <DEDUP_REMOVED lines=10> */
.L_x_123:
[----:B------:R-:W-:Y:S05]  /*88e0*/  BSYNC B0 ;  /* 0x0000000000007941 */ /* 0x000fea0003800000 */
.L_x_122:
        /* <DEDUP_REMOVED lines=10> */
.L_x_125:
[----:B------:R-:W-:Y:S05]  /*8990*/  BSYNC B0 ;  /* 0x0000000000007941 */ /* 0x000fea0003800000 */
.L_x_124:
        /* <DEDUP_REMOVED lines=10> */
.L_x_127:
[----:B------:R-:W-:Y:S05]  /*8a40*/  BSYNC B0 ;  /* 0x0000000000007941 */ /* 0x000fea0003800000 */
.L_x_126:
        /* <DEDUP_REMOVED lines=10> */
.L_x_129:
[----:B------:R-:W-:Y:S05]  /*8af0*/  BSYNC B0 ;  /* 0x0000000000007941 */ /* 0x000fea0003800000 */
.L_x_128:
        /* <DEDUP_REMOVED lines=10> */
.L_x_131:
[----:B------:R-:W-:Y:S05]  /*8ba0*/  BSYNC B0 ;  /* 0x0000000000007941 */ /* 0x000fea0003800000 */
.L_x_130:
        /* <DEDUP_REMOVED lines=10> */
.L_x_133:
[----:B------:R-:W-:Y:S05]  /*8c50*/  BSYNC B0 ;  /* 0x0000000000007941 */ /* 0x000fea0003800000 */
.L_x_132:
        /* <DEDUP_REMOVED lines=10> */
.L_x_135:
[----:B------:R-:W-:Y:S05]  /*8d00*/  BSYNC B0 ;  /* 0x0000000000007941 */ /* 0x000fea0003800000 */
.L_x_134:
        /* <DEDUP_REMOVED lines=10> */
.L_x_137:
[----:B------:R-:W-:Y:S05]  /*8db0*/  BSYNC B0 ;  /* 0x0000000000007941 */ /* 0x000fea0003800000 */
.L_x_136:
        /* <DEDUP_REMOVED lines=10> */
.L_x_139:
[----:B------:R-:W-:Y:S05]  /*8e60*/  BSYNC B0 ;  /* 0x0000000000007941 */ /* 0x000fea0003800000 */
.L_x_138:
        /* <DEDUP_REMOVED lines=10> */
.L_x_141:
[----:B------:R-:W-:Y:S05]  /*8f10*/  BSYNC B0 ;  /* 0x0000000000007941 */ /* 0x000fea0003800000 */
.L_x_140:
[----:B-1-34-:R-:W3:Y:S01]  /*8f20*/  LDL.LU R9, [R1+0xf4] ;  /* 0x0000f40001097983 */ /* 0x01aee20000300800 */
[----:B-----5:R-:W-:Y:S01]  /*8f30*/  IMAD.U32 R8, R15, 0x10000, RZ ;  /* 0x000100000f087824 */ /* 0x020fe200078e00ff */
        /* <DEDUP_REMOVED lines=8> */
.L_x_143:
[----:B------:R-:W-:Y:S05]  /*8fc0*/  BSYNC B0 ;  /* 0x0000000000007941 */ /* 0x000fea0003800000 */
.L_x_142:
[----:B------:R-:W4:Y:S01]  /*8fd0*/  LDL.LU R9, [R1+0xf8] ;  /* 0x0000f80001097983 */ /* 0x000f220000300800 */
[----:B-1---5:R-:W-:Y:S01]  /*8fe0*/  IMAD.U32 R8, R15, 0x10000, RZ ;  /* 0x000100000f087824 */ /* 0x022fe200078e00ff */
[----:B------:R-:W-:Y:S01]  /*8ff0*/  ISETP.GT.AND P1, PT, R0, 0x79, P1 ;  /* 0x000000790000780c */ /* 0x000fe20000f24270 */
[----:B------:R-:W-:Y:S01]  /*9000*/  BSSY B0, `(.L_x_144) ;  /* 0x0000008000007945 */ /* 0x000fe20003800000 */
[----:B------:R-:W-:Y:S01]  /*9010*/  IADD3 R18, P0, R12, 0x40, RZ ;  /* 0x000000400c127810 */ /* 0x000fe20007f1e0ff */
[----:B------:R-:W-:-:S04]  /*9020*/  FMUL R8, R8, UR22 ;  /* 0x0000001608087c20 */ /* 0x000fc80008400000 */
[----:B----4-:R-:W-:-:S05]  /*9030*/  FFMA R8, R9, UR11, R8 ;  /* 0x0000000b09087c23 */ /* 0x010fca0008000008 */
[----:B------:R-:W-:-:S05]  /*9040*/  F2FP.BF16.F32.PACK_AB R8, RZ, R8 ;  /* 0x00000008ff08723e */ /* 0x000fca00000010ff */
[----:B------:R1:W-:Y:S01]  /*9050*/  @P2 STG.E.U16 desc[UR20][R4.64+0xf0], R8 ;  /* 0x0000f00804002986 */ /* 0x0003e2000c101514 */
[----:B------:R-:W-:Y:S05]  /*9060*/  @!P1 BRA `(.L_x_145) ;  /* 0x0000000000049947 */ /* 0x000fea0003800000 */
[----:B------:R4:W5:Y:S02]  /*9070*/  LDG.E.LTC128B.U16 R15, desc[UR20][R6.64+0xf2] ;  /* 0x0000f214060f7981 */ /* 0x000964000c1e1520 */
.L_x_145:
[----:B------:R-:W-:Y:S05]  /*9080*/  BSYNC B0 ;  /* 0x0000000000007941 */ /* 0x000fea0003800000 */
.L_x_144:
[----:B-1----:R-:W2:Y:S01]  /*9090*/  LDL.LU R8, [R1+0xfc] ;  /* 0x0000fc0001087983 */ /* 0x002ea20000300800 */
[----:B0--345:R-:W-:Y:S02]  /*90a0*/  IMAD.U32 R6, R15, 0x10000, RZ ;  /* 0x000100000f067824 */ /* 0x039fe400078e00ff */
[----:B------:R-:W-:Y:S01]  /*90b0*/  IMAD.X R7, RZ, RZ, R13, P0 ;  /* 0x000000ffff077224 */ /* 0x000fe200000e060d */
[----:B------:R-:W-:Y:S01]  /*90c0*/  ISETP.GT.AND P0, PT, R14, 0x40, PT ;  /* 0x000000400e00780c */ /* 0x000fe20003f04270 */
[----:B------:R-:W-:Y:S02]  /*90d0*/  FMUL R6, R6, UR22 ;  /* 0x0000001606067c20 */ /* 0x000fe40008400000 */
[----:B------:R-:W-:Y:S01]  /*90e0*/  IMAD R7, R7, UR16, RZ ;  /* 0x0000001007077c24 */ /* 0x000fe2000f8e02ff */
[----:B------:R-:W-:-:S03]  /*90f0*/  ISETP.GT.AND P3, PT, R0, RZ, P0 ;  /* 0x000000ff0000720c */ /* 0x000fc60000764270 */
[----:B------:R-:W-:Y:S02]  /*9100*/  IMAD R19, R18, UR17, R7 ;  /* 0x0000001112137c24 */ /* 0x000fe4000f8e0207 */
[----:B--2---:R-:W-:Y:S01]  /*9110*/  FFMA R6, R8, UR11, R6 ;  /* 0x0000000b08067c23 */ /* 0x004fe20008000006 */
[----:B------:R-:W-:-:S04]  /*9120*/  IMAD.WIDE.U32 R8, R18, UR16, R10 ;  /* 0x0000001012087c25 */ /* 0x000fc8000f8e000a */
[----:B------:R-:W-:Y:S02]  /*9130*/  F2FP.BF16.F32.PACK_AB R16, RZ, R6 ;  /* 0x00000006ff10723e */ /* 0x000fe400000010ff */
[C---:B------:R-:W-:Y:S02]  /*9140*/  LEA R6, P2, R8.reuse, UR18, 0x1 ;  /* 0x0000001208067c11 */ /* 0x040fe4000f8408ff */
[----:B------:R-:W-:Y:S01]  /*9150*/  IADD3 R7, R9, R19, RZ ;  /* 0x0000001309077210 */ /* 0x000fe20007ffe0ff */
[----:B------:R0:W-:Y:S03]  /*9160*/  @P1 STG.E.U16 desc[UR20][R4.64+0xf2], R16 ;  /* 0x0000f21004001986 */ /* 0x0001e6000c101514 */
[----:B------:R-:W-:-:S05]  /*9170*/  LEA.HI.X R7, R8, UR19, R7, 0x1, P2 ;  /* 0x0000001308077c11 */ /* 0x000fca00090f0c07 */
[----:B------:R-:W2:Y:S01]  /*9180*/  @P3 LDG.E.LTC128B.U16 R15, desc[UR20][R6.64] ;  /* 0x00000014060f3981 */ /* 0x000ea2000c1e1520 */
[----:B------:R-:W-:Y:S01]  /*9190*/  USHF.L.U32 UR6, UR14, 0x6, URZ ;  /* 0x000000060e067899 */ /* 0x000fe2000800063f */
[----:B------:R-:W-:Y:S01]  /*91a0*/  ISETP.GT.AND P2, PT, R0, 0x1, P0 ;  /* 0x000000010000780c */ /* 0x000fe20000744270 */
[----:B------:R-:W-:Y:S01]  /*91b0*/  USHF.L.U64.HI UR4, UR14, 0x6, UR15 ;  /* 0x000000060e047899 */ /* 0x000fe2000801020f */
[----:B------:R-:W-:Y:S01]  /*91c0*/  BSSY B0, `(.L_x_146) ;  /* 0x000000c000007945 */ /* 0x000fe20003800000 */
[----:B------:R-:W-:Y:S02]  /*91d0*/  USHF.L.U32 UR7, UR6, 0x1, URZ ;  /* 0x0000000106077899 */ /* 0x000fe4000800063f */
[----:B------:R-:W-:Y:S01]  /*91e0*/  USHF.L.U64.HI UR4, UR6, 0x1, UR4 ;  /* 0x0000000106047899 */ /* 0x000fe20008010204 */
[----:B--2---:R-:W-:-:S04]  /*91f0*/  IMAD.U32 R8, R15, 0x10000, RZ ;  /* 0x000100000f087824 */ /* 0x004fc800078e00ff */
[----:B------:R-:W-:Y:S01]  /*9200*/  FMUL R9, R8, UR22 ;  /* 0x0000001608097c20 */ /* 0x000fe20008400000 */
[----:B------:R-:W-:-:S03]  /*9210*/  IADD3 R8, P1, R2, UR7, RZ ;  /* 0x0000000702087c10 */ /* 0x000fc6000ff3e0ff */
[----:B------:R-:W-:-:S05]  /*9220*/  FFMA R9, R152, UR11, R9 ;  /* 0x0000000b98097c23 */ /* 0x000fca0008000009 */
[----:B0-----:R-:W-:Y:S02]  /*9230*/  F2FP.BF16.F32.PACK_AB R5, RZ, R9 ;  /* 0x00000009ff05723e */ /* 0x001fe400000010ff */
[----:B------:R-:W-:-:S05]  /*9240*/  IADD3.X R9, R3, UR4, RZ, P1, !PT ;  /* 0x0000000403097c10 */ /* 0x000fca0008ffe4ff */
[----:B------:R0:W-:Y:S01]  /*9250*/  @P3 STG.E.U16 desc[UR20][R8.64], R5 ;  /* 0x0000000508003986 */ /* 0x0001e2000c101514 */
[----:B------:R-:W-:Y:S05]  /*9260*/  @!P2 BRA `(.L_x_147) ;  /* 0x000000000004a947 */ /* 0x000fea0003800000 */
[----:B------:R1:W5:Y:S02]  /*9270*/  LDG.E.LTC128B.U16 R15, desc[UR20][R6.64+0x2] ;  /* 0x00000214060f7981 */ /* 0x000364000c1e1520 */
.L_x_147:
[----:B------:R-:W-:Y:S05]  /*9280*/  BSYNC B0 ;  /* 0x0000000000007941 */ /* 0x000fea0003800000 */
.L_x_146:
[----:B-----5:R-:W-:Y:S01]  /*9290*/  IMAD.U32 R16, R15, 0x10000, RZ ;  /* 0x000100000f107824 */ /* 0x020fe200078e00ff */
[----:B------:R-:W-:Y:S01]  /*92a0*/  ISETP.GT.AND P1, PT, R14, 0x48, PT ;  /* 0x000000480e00780c */ /* 0x000fe20003f24270 */
[----:B0-----:R-:W-:Y:S01]  /*92b0*/  IMAD.WIDE.U32 R4, R18, R17, UR12 ;  /* 0x0000000c12047e25 */ /* 0x001fe2000f8e0011 */
[----:B------:R-:W-:Y:S03]  /*92c0*/  BSSY B0, `(.L_x_148) ;  /* 0x000000c000007945 */ /* 0x000fe60003800000 */
[----:B------:R-:W-:Y:S01]  /*92d0*/  FMUL R16, R16, UR22 ;  /* 0x0000001610107c20 */ /* 0x000fe20008400000 */
[----:B------:R-:W-:-:S03]  /*92e0*/  IADD3 R18, P3, R10, R4, RZ ;  /* 0x000000040a127210 */ /* 0x000fc60007f7e0ff */
[----:B------:R-:W-:Y:S01]  /*92f0*/  FFMA R16, R153, UR11, R16 ;  /* 0x0000000b99107c23 */ /* 0x000fe20008000010 */
[----:B------:R-:W-:-:S04]  /*9300*/  IADD3.X R5, R11, R19, R5, P3, !PT ;  /* 0x000000130b057210 */ /* 0x000fc80001ffe405 */
[----:B------:R-:W-:Y:S02]  /*9310*/  F2FP.BF16.F32.PACK_AB R16, RZ, R16 ;  /* 0x00000010ff10723e */ /* 0x000fe400000010ff */
[----:B------:R-:W-:Y:S02]  /*9320*/  ISETP.GT.AND P3, PT, R0, RZ, P1 ;  /* 0x000000ff0000720c */ /* 0x000fe40000f64270 */
[C---:B------:R-:W-:Y:S01]  /*9330*/  LEA R4, P4, R18.reuse, UR18, 0x1 ;  /* 0x0000001212047c11 */ /* 0x040fe2000f8808ff */
[----:B------:R0:W-:Y:S03]  /*9340*/  @P2 STG.E.U16 desc[UR20][R8.64+0x2], R16 ;  /* 0x0000021008002986 */ /* 0x0001e6000c101514 */
[----:B------:R-:W-:-:S07]  /*9350*/  LEA.HI.X R5, R18, UR19, R5, 0x1, P4 ;  /* 0x0000001312057c11 */ /* 0x000fce000a0f0c05 */
[----:B------:R-:W-:Y:S05]  /*9360*/  @!P3 BRA `(.L_x_149) ;  /* 0x000000000004b947 */ /* 0x000fea0003800000 */
[----:B------:R2:W5:Y:S02]  /*9370*/  LDG.E.LTC128B.U16 R15, desc[UR20][R4.64] ;  /* 0x00000014040f7981 */ /* 0x000564000c1e1520 */
.L_x_149:
[----:B------:R-:W-:Y:S05]  /*9380*/  BSYNC B0 ;  /* 0x0000000000007941 */ /* 0x000fea0003800000 */
.L_x_148:
[----:B0----5:R-:W-:Y:S01]  /*9390*/  IMAD.U32 R16, R15, 0x10000, RZ ;  /* 0x000100000f107824 */ /* 0x021fe200078e00ff */
[----:B------:R-:W-:Y:S01]  /*93a0*/  IADD3 R18, P4, R8, UR8, RZ ;  /* 0x0000000808127c10 */ /* 0x000fe2000ff9e0ff */
[----:B------:R-:W-:Y:S01]  /*93b0*/  BSSY B0, `(.L_x_150) ;  /* 0x0000009000007945 */ /* 0x000fe20003800000 */
[----:B------:R-:W-:Y:S01]  /*93c0*/  ISETP.GT.AND P2, PT, R0, 0x1, P1 ;  /* 0x000000010000780c */ /* 0x000fe20000f44270 */
[----:B------:R-:W-:-:S04]  /*93d0*/  FMUL R19, R16, UR22 ;  /* 0x0000001610137c20 */ /* 0x000fc80008400000 */
[----:B------:R-:W-:-:S05]  /*93e0*/  FFMA R19, R154, UR11, R19 ;  /* 0x0000000b9a137c23 */ /* 0x000fca0008000013 */
[----:B------:R-:W-:Y:S02]  /*93f0*/  F2FP.BF16.F32.PACK_AB R16, RZ, R19 ;  /* 0x00000013ff10723e */ /* 0x000fe400000010ff */
[----:B------:R-:W-:-:S05]  /*9400*/  IADD3.X R19, R9, UR5, RZ, P4, !PT ;  /* 0x0000000509137c10 */ /* 0x000fca000a7fe4ff */
[----:B------:R0:W-:Y:S01]  /*9410*/  @P3 STG.E.U16 desc[UR20][R18.64], R16 ;  /* 0x0000001012003986 */ /* 0x0001e2000c101514 */
[----:B------:R-:W-:Y:S05]  /*9420*/  @!P2 BRA `(.L_x_151) ;  /* 0x000000000004a947 */ /* 0x000fea0003800000 */
[----:B------:R3:W5:Y:S02]  /*9430*/  LDG.E.LTC128B.U16 R15, desc[UR20][R4.64+0x2] ;  /* 0x00000214040f7981 */ /* 0x000764000c1e1520 */
.L_x_151:
[----:B------:R-:W-:Y:S05]  /*9440*/  BSYNC B0 ;  /* 0x0000000000007941 */ /* 0x000fea0003800000 */
.L_x_150:
[----:B0----5:R-:W-:Y:S01]  /*9450*/  IMAD.U32 R16, R15, 0x10000, RZ ;  /* 0x000100000f107824 */ /* 0x021fe200078e00ff */
[----:B------:R-:W-:Y:S01]  /*9460*/  ISETP.GT.AND P3, PT, R0, 0x8, P0 ;  /* 0x000000080000780c */ /* 0x000fe20000764270 */
[----:B------:R-:W-:Y:S02]  /*9470*/  BSSY B0, `(.L_x_152) ;  /* 0x0000007000007945 */ /* 0x000fe40003800000 */
[----:B------:R-:W-:-:S04]  /*9480*/  FMUL R16, R16, UR22 ;  /* 0x0000001610107c20 */ /* 0x000fc80008400000 */
[----:B------:R-:W-:-:S05]  /*9490*/  FFMA R16, R155, UR11, R16 ;  /* 0x0000000b9b107c23 */ /* 0x000fca0008000010 */
[----:B------:R-:W-:-:S05]  /*94a0*/  F2FP.BF16.F32.PACK_AB R16, RZ, R16 ;  /* 0x00000010ff10723e */ /* 0x000fca00000010ff */
[----:B------:R0:W-:Y:S01]  /*94b0*/  @P2 STG.E.U16 desc[UR20][R18.64+0x2], R16 ;  /* 0x0000021012002986 */ /* 0x0001e2000c101514 */
[----:B------:R-:W-:Y:S05]  /*94c0*/  @!P3 BRA `(.L_x_153) ;  /* 0x000000000004b947 */ /* 0x000fea0003800000 */
[----:B------:R4:W5:Y:S02]  /*94d0*/  LDG.E.LTC128B.U16 R15, desc[UR20][R6.64+0x10] ;  /* 0x00001014060f7981 */ /* 0x000964000c1e1520 */
.L_x_153:
[----:B------:R-:W-:Y:S05]  /*94e0*/  BSYNC B0 ;  /* 0x0000000000007941 */ /* 0x000fea0003800000 */
.L_x_152:
[----:B0----5:R-:W-:Y:S01]  /*94f0*/  SHF.L.U32 R16, R15, 0x10, RZ ;  /* 0x000000100f107819 */ /* 0x021fe200000006ff */
[----:B------:R-:W-:Y:S01]  /*9500*/  BSSY B0, `(.L_x_154) ;  /* 0x0000008000007945 */ /* 0x000fe20003800000 */
[----:B------:R-:W-:-:S03]  /*9510*/  ISETP.GT.AND P2, PT, R0, 0x9, P0 ;  /* 0x000000090000780c */ /* 0x000fc60000744270 */
[----:B------:R-:W-:-:S04]  /*9520*/  FMUL R19, R16, UR22 ;  /* 0x0000001610137c20 */ /* 0x000fc80008400000 */
[----:B------:R-:W-:-:S05]  /*9530*/  FFMA R19, R156, UR11, R19 ;  /* 0x0000000b9c137c23 */ /* 0x000fca0008000013 */
[----:B------:R-:W-:-:S05]  /*9540*/  F2FP.BF16.F32.PACK_AB R19, RZ, R19 ;  /* 0x00000013ff13723e */ /* 0x000fca00000010ff */
[----:B------:R0:W-:Y:S01]  /*9550*/  @P3 STG.E.U16 desc[UR20][R8.64+0x10], R19 ;  /* 0x0000101308003986 */ /* 0x0001e2000c101514 */
[----:B------:R-:W-:Y:S05]  /*9560*/  @!P2 BRA `(.L_x_155) ;  /* 0x000000000004a947 */ /* 0x000fea0003800000 */
[----:B------:R0:W5:Y:S02]  /*9570*/  LDG.E.LTC128B.U16 R15, desc[UR20][R6.64+0x12] ;  /* 0x00001214060f7981 */ /* 0x000164000c1e1520 */
.L_x_155:
[----:B------:R-:W-:Y:S05]  /*9580*/  BSYNC B0 ;  /* 0x0000000000007941 */ /* 0x000fea0003800000 */
.L_x_154:
[----:B-----5:R-:W-:Y:S01]  /*9590*/  IMAD.U32 R16, R15, 0x10000, RZ ;  /* 0x000100000f107824 */ /* 0x020fe200078e00ff */
        /* <DEDUP_REMOVED lines=8> */
.L_x_157:
[----:B------:R-:W-:Y:S05]  /*9620*/  BSYNC B0 ;  /* 0x0000000000007941 */ /* 0x000fea0003800000 */
.L_x_156:
[----:B0----5:R-:W-:Y:S01]  /*9630*/  IMAD.U32 R16, R15, 0x10000, RZ ;  /* 0x000100000f107824 */ /* 0x021fe200078e00ff */
[----:B------:R-:W-:Y:S01]  /*9640*/  ISETP.GT.AND P2, PT, R0, 0x9, P1 ;  /* 0x000000090000780c */ /* 0x000fe20000f44270 */
[----:B------:R-:W-:Y:S01]  /*9650*/  IMAD.U32 R21, RZ, RZ, UR8 ;  /* 0x00000008ff157e24 */ /* 0x000fe2000f8e00ff */
[----:B------:R-:W-:Y:S01]  /*9660*/  BSSY B0, `(.L_x_158) ;  /* 0x000000a000007945 */ /* 0x000fe20003800000 */
[----:B------:R-:W-:Y:S01]  /*9670*/  FMUL R19, R16, UR22 ;  /* 0x0000001610137c20 */ /* 0x000fe20008400000 */
[----:B------:R-:W-:Y:S02]  /*9680*/  IMAD.U32 R23, RZ, RZ, UR5 ;  /* 0x00000005ff177e24 */ /* 0x000fe4000f8e00ff */
[----:B------:R-:W-:Y:S01]  /*9690*/  IADD3 R18, P4, P5, R21, UR7, R2 ;  /* 0x0000000715127c10 */ /* 0x000fe2000fd9e002 */
[----:B------:R-:W-:-:S05]  /*96a0*/  FFMA R19, R158, UR11, R19 ;  /* 0x0000000b9e137c23 */ /* 0x000fca0008000013 */
[----:B------:R-:W-:Y:S02]  /*96b0*/  F2FP.BF16.F32.PACK_AB R16, RZ, R19 ;  /* 0x00000013ff10723e */ /* 0x000fe400000010ff */
[----:B------:R-:W-:-:S05]  /*96c0*/  IADD3.X R19, R23, UR4, R3, P4, P5 ;  /* 0x0000000417137c10 */ /* 0x000fca000a7ea403 */
[----:B------:R0:W-:Y:S01]  /*96d0*/  @P3 STG.E.U16 desc[UR20][R18.64+0x10], R16 ;  /* 0x0000101012003986 */ /* 0x0001e2000c101514 */
[----:B------:R-:W-:Y:S05]  /*96e0*/  @!P2 BRA `(.L_x_159) ;  /* 0x000000000004a947 */ /* 0x000fea0003800000 */
[----:B------:R0:W5:Y:S02]  /*96f0*/  LDG.E.LTC128B.U16 R15, desc[UR20][R4.64+0x12] ;  /* 0x00001214040f7981 */ /* 0x000164000c1e1520 */
.L_x_159:
[----:B------:R-:W-:Y:S05]  /*9700*/  BSYNC B0 ;  /* 0x0000000000007941 */ /* 0x000fea0003800000 */
.L_x_158:
        /* <DEDUP_REMOVED lines=9> */
.L_x_161:
[----:B------:R-:W-:Y:S05]  /*97a0*/  BSYNC B0 ;  /* 0x0000000000007941 */ /* 0x000fea0003800000 */
.L_x_160:
        /* <DEDUP_REMOVED lines=9> */
.L_x_163:
[----:B------:R-:W-:Y:S05]  /*9840*/  BSYNC B0 ;  /* 0x0000000000007941 */ /* 0x000fea0003800000 */
.L_x_162:
        /* <DEDUP_REMOVED lines=9> */
.L_x_165:
[----:B------:R-:W-:Y:S05]  /*98e0*/  BSYNC B0 ;  /* 0x0000000000007941 */ /* 0x000fea0003800000 */
.L_x_164:
        /* <DEDUP_REMOVED lines=9> */
.L_x_167:
[----:B------:R-:W-:Y:S05]  /*9980*/  BSYNC B0 ;  /* 0x0000000000007941 */ /* 0x000fea0003800000 */
.L_x_166:
        /* <DEDUP_REMOVED lines=9> */
.L_x_169:
[----:B------:R-:W-:Y:S05]  /*9a20*/  BSYNC B0 ;  /* 0x0000000000007941 */ /* 0x000fea0003800000 */
.L_x_168:
        /* <DEDUP_REMOVED lines=9> */
.L_x_171:
[----:B------:R-:W-:Y:S05]  /*9ac0*/  BSYNC B0 ;  /* 0x0000000000007941 */ /* 0x000fea0003800000 */
.L_x_170:
        /* <DEDUP_REMOVED lines=9> */
.L_x_173:
[----:B------:R-:W-:Y:S05]  /*9b60*/  BSYNC B0 ;  /* 0x0000000000007941 */ /* 0x000fea0003800000 */
.L_x_172:
        /* <DEDUP_REMOVED lines=9> */
.L_x_175:
[----:B------:R-:W-:Y:S05]  /*9c00*/  BSYNC B0 ;  /* 0x0000000000007941 */ /* 0x000fea0003800000 */
.L_x_174:
        /* <DEDUP_REMOVED lines=9> */
.L_x_177:
[----:B------:R-:W-:Y:S05]  /*9ca0*/  BSYNC B0 ;  /* 0x0000000000007941 */ /* 0x000fea0003800000 */
.L_x_176:
        /* <DEDUP_REMOVED lines=9> */
.L_x_179:
[----:B------:R-:W-:Y:S05]  /*9d40*/  BSYNC B0 ;  /* 0x0000000000007941 */ /* 0x000fea0003800000 */
.L_x_178:
[----:B-----5:R-:W-:Y:S01]  /*9d50*/  SHF.L.U32 R16, R15, 0x10, RZ ;  /* 0x000000100f107819 */ /* 0x020fe200000006ff */
        /* <DEDUP_REMOVED lines=8> */
.L_x_181:
[----:B------:R-:W-:Y:S05]  /*9de0*/  BSYNC B0 ;  /* 0x0000000000007941 */ /* 0x000fea0003800000 */
.L_x_180:
        /* <DEDUP_REMOVED lines=9> */
.L_x_183:
[----:B------:R-:W-:Y:S05]  /*9e80*/  BSYNC B0 ;  /* 0x0000000000007941 */ /* 0x000fea0003800000 */
.L_x_182:
        /* <DEDUP_REMOVED lines=9> */
.L_x_185:
[----:B------:R-:W-:Y:S05]  /*9f20*/  BSYNC B0 ;  /* 0x0000000000007941 */ /* 0x000fea0003800000 */
.L_x_184:
        /* <DEDUP_REMOVED lines=9> */
.L_x_187:
[----:B------:R-:W-:Y:S05]  /*9fc0*/  BSYNC B0 ;  /* 0x0000000000007941 */ /* 0x000fea0003800000 */
.L_x_186:
        /* <DEDUP_REMOVED lines=9> */
.L_x_189:
[----:B------:R-:W-:Y:S05]  /*a060*/  BSYNC B0 ;  /* 0x0000000000007941 */ /* 0x000fea0003800000 */
.L_x_188:
        /* <DEDUP_REMOVED lines=9> */
.L_x_191:
[----:B------:R-:W-:Y:S05]  /*a100*/  BSYNC B0 ;  /* 0x0000000000007941 */ /* 0x000fea0003800000 */
.L_x_190:
        /* <DEDUP_REMOVED lines=9> */
.L_x_193:
[----:B------:R-:W-:Y:S05]  /*a1a0*/  BSYNC B0 ;  /* 0x0000000000007941 */ /* 0x000fea0003800000 */
.L_x_192:
        /* <DEDUP_REMOVED lines=9> */
.L_x_195:
[----:B------:R-:W-:Y:S05]  /*a240*/  BSYNC B0 ;  /* 0x0000000000007941 */ /* 0x000fea0003800000 */
.L_x_194:
        /* <DEDUP_REMOVED lines=9> */
.L_x_197:
[----:B------:R-:W-:Y:S05]  /*a2e0*/  BSYNC B0 ;  /* 0x0000000000007941 */ /* 0x000fea0003800000 */
.L_x_196:
        /* <DEDUP_REMOVED lines=9> */
.L_x_199:
[----:B------:R-:W-:Y:S05]  /*a380*/  BSYNC B0 ;  /* 0x0000000000007941 */ /* 0x000fea0003800000 */
.L_x_198:
        /* <DEDUP_REMOVED lines=9> */
.L_x_201:
[----:B------:R-:W-:Y:S05]  /*a420*/  BSYNC B0 ;  /* 0x0000000000007941 */ /* 0x000fea0003800000 */
.L_x_200:
        /* <DEDUP_REMOVED lines=9> */
.L_x_203:
[----:B------:R-:W-:Y:S05]  /*a4c0*/  BSYNC B0 ;  /* 0x0000000000007941 */ /* 0x000fea0003800000 */
.L_x_202:
        /* <DEDUP_REMOVED lines=9> */
.L_x_205:
[----:B------:R-:W-:Y:S05]  /*a560*/  BSYNC B0 ;  /* 0x0000000000007941 */ /* 0x000fea0003800000 */
.L_x_204:
        /* <DEDUP_REMOVED lines=9> */
.L_x_207:
[----:B------:R-:W-:Y:S05]  /*a600*/  BSYNC B0 ;  /* 0x0000000000007941 */ /* 0x000fea0003800000 */
.L_x_206:
        /* <DEDUP_REMOVED lines=9> */
.L_x_209:
[----:B------:R-:W-:Y:S05]  /*a6a0*/  BSYNC B0 ;  /* 0x0000000000007941 */ /* 0x000fea0003800000 */
.L_x_208:
        /* <DEDUP_REMOVED lines=9> */
.L_x_211:
[----:B------:R-:W-:Y:S05]  /*a740*/  BSYNC B0 ;  /* 0x0000000000007941 */ /* 0x000fea0003800000 */
.L_x_210:
        /* <DEDUP_REMOVED lines=9> */
.L_x_213:
[----:B------:R-:W-:Y:S05]  /*a7e0*/  BSYNC B0 ;  /* 0x0000000000007941 */ /* 0x000fea0003800000 */
.L_x_212:
        /* <DEDUP_REMOVED lines=9> */
.L_x_215:
[----:B------:R-:W-:Y:S05]  /*a880*/  BSYNC B0 ;  /* 0x0000000000007941 */ /* 0x000fea0003800000 */
.L_x_214:
        /* <DEDUP_REMOVED lines=9> */
.L_x_217:
[----:B------:R-:W-:Y:S05]  /*a920*/  BSYNC B0 ;  /* 0x0000000000007941 */ /* 0x000fea0003800000 */
.L_x_216:
        /* <DEDUP_REMOVED lines=9> */
.L_x_219:
[----:B------:R-:W-:Y:S05]  /*a9c0*/  BSYNC B0 ;  /* 0x0000000000007941 */ /* 0x000fea0003800000 */
.L_x_218:
        /* <DEDUP_REMOVED lines=9> */
.L_x_221:
[----:B------:R-:W-:Y:S05]  /*aa60*/  BSYNC B0 ;  /* 0x0000000000007941 */ /* 0x000fea0003800000 */
.L_x_220:
        /* <DEDUP_REMOVED lines=9> */
.L_x_223:
[----:B------:R-:W-:Y:S05]  /*ab00*/  BSYNC B0 ;  /* 0x0000000000007941 */ /* 0x000fea0003800000 */
.L_x_222:
        /* <DEDUP_REMOVED lines=9> */
.L_x_225:
[----:B------:R-:W-:Y:S05]  /*aba0*/  BSYNC B0 ;  /* 0x0000000000007941 */ /* 0x000fea0003800000 */
.L_x_224:
        /* <DEDUP_REMOVED lines=9> */
.L_x_227:
[----:B------:R-:W-:Y:S05]  /*ac40*/  BSYNC B0 ;  /* 0x0000000000007941 */ /* 0x000fea0003800000 */
.L_x_226:
        /* <DEDUP_REMOVED lines=9> */
.L_x_229:
[----:B------:R-:W-:Y:S05]  /*ace0*/  BSYNC B0 ;  /* 0x0000000000007941 */ /* 0x000fea0003800000 */
.L_x_228:
        /* <DEDUP_REMOVED lines=9> */
.L_x_231:
[----:B------:R-:W-:Y:S05]  /*ad80*/  BSYNC B0 ;  /* 0x0000000000007941 */ /* 0x000fea0003800000 */
.L_x_230:
        /* <DEDUP_REMOVED lines=9> */
.L_x_233:
[----:B------:R-:W-:Y:S05]  /*ae20*/  BSYNC B0 ;  /* 0x0000000000007941 */ /* 0x000fea0003800000 */
.L_x_232:
        /* <DEDUP_REMOVED lines=9> */
.L_x_235:
[----:B------:R-:W-:Y:S05]  /*aec0*/  BSYNC B0 ;  /* 0x0000000000007941 */ /* 0x000fea0003800000 */
.L_x_234:
        /* <DEDUP_REMOVED lines=9> */
.L_x_237:
[----:B------:R-:W-:Y:S05]  /*af60*/  BSYNC B0 ;  /* 0x0000000000007941 */ /* 0x000fea0003800000 */
.L_x_236:
        /* <DEDUP_REMOVED lines=9> */
.L_x_239:
[----:B------:R-:W-:Y:S05]  /*b000*/  BSYNC B0 ;  /* 0x0000000000007941 */ /* 0x000fea0003800000 */
.L_x_238:
        /* <DEDUP_REMOVED lines=9> */
.L_x_241:
[----:B------:R-:W-:Y:S05]  /*b0a0*/  BSYNC B0 ;  /* 0x0000000000007941 */ /* 0x000fea0003800000 */
.L_x_240:
        /* <DEDUP_REMOVED lines=9> */
.L_x_243:
[----:B------:R-:W-:Y:S05]  /*b140*/  BSYNC B0 ;  /* 0x0000000000007941 */ /* 0x000fea0003800000 */
.L_x_242:
        /* <DEDUP_REMOVED lines=9> */
.L_x_245:
[----:B------:R-:W-:Y:S05]  /*b1e0*/  BSYNC B0 ;  /* 0x0000000000007941 */ /* 0x000fea0003800000 */
.L_x_244:
        /* <DEDUP_REMOVED lines=9> */
.L_x_247:
[----:B------:R-:W-:Y:S05]  /*b280*/  BSYNC B0 ;  /* 0x0000000000007941 */ /* 0x000fea0003800000 */
.L_x_246:
        /* <DEDUP_REMOVED lines=9> */
.L_x_249:
[----:B------:R-:W-:Y:S05]  /*b320*/  BSYNC B0 ;  /* 0x0000000000007941 */ /* 0x000fea0003800000 */
.L_x_248:
        /* <DEDUP_REMOVED lines=9> */
.L_x_251:
[----:B------:R-:W-:Y:S05]  /*b3c0*/  BSYNC B0 ;  /* 0x0000000000007941 */ /* 0x000fea0003800000 */
.L_x_250:
        /* <DEDUP_REMOVED lines=9> */
.L_x_253:
[----:B------:R-:W-:Y:S05]  /*b460*/  BSYNC B0 ;  /* 0x0000000000007941 */ /* 0x000fea0003800000 */
.L_x_252:
        /* <DEDUP_REMOVED lines=9> */
.L_x_255:
[----:B------:R-:W-:Y:S05]  /*b500*/  BSYNC B0 ;  /* 0x0000000000007941 */ /* 0x000fea0003800000 */
.L_x_254:
        /* <DEDUP_REMOVED lines=9> */
.L_x_257:
[----:B------:R-:W-:Y:S05]  /*b5a0*/  BSYNC B0 ;  /* 0x0000000000007941 */ /* 0x000fea0003800000 */
.L_x_256:
        /* <DEDUP_REMOVED lines=9> */
.L_x_259:
[----:B------:R-:W-:Y:S05]  /*b640*/  BSYNC B0 ;  /* 0x0000000000007941 */ /* 0x000fea0003800000 */
.L_x_258:
        /* <DEDUP_REMOVED lines=9> */
.L_x_261:
[----:B------:R-:W-:Y:S05]  /*b6e0*/  BSYNC B0 ;  /* 0x0000000000007941 */ /* 0x000fea0003800000 */
.L_x_260:
        /* <DEDUP_REMOVED lines=9> */
.L_x_263:
[----:B------:R-:W-:Y:S05]  /*b780*/  BSYNC B0 ;  /* 0x0000000000007941 */ /* 0x000fea0003800000 */
.L_x_262:
        /* <DEDUP_REMOVED lines=9> */
.L_x_265:
[----:B------:R-:W-:Y:S05]  /*b820*/  BSYNC B0 ;  /* 0x0000000000007941 */ /* 0x000fea0003800000 */
.L_x_264:
        /* <DEDUP_REMOVED lines=9> */
.L_x_267:
[----:B------:R-:W-:Y:S05]  /*b8c0*/  BSYNC B0 ;  /* 0x0000000000007941 */ /* 0x000fea0003800000 */
.L_x_266:
[----:B01--45:R-:W-:Y:S01]  /*b8d0*/  IMAD.U32 R6, R15, 0x10000, RZ ;  /* 0x000100000f067824 */ /* 0x033fe200078e00ff */
        /* <DEDUP_REMOVED lines=8> */
.L_x_269:
[----:B------:R-:W-:Y:S05]  /*b960*/  BSYNC B0 ;  /* 0x0000000000007941 */ /* 0x000fea0003800000 */
.L_x_268:
[----:B0----5:R-:W-:Y:S01]  /*b970*/  SHF.L.U32 R6, R15, 0x10, RZ ;  /* 0x000000100f067819 */ /* 0x021fe200000006ff */
[----:B------:R-:W-:Y:S01]  /*b980*/  BSSY B0, `(.L_x_270) ;  /* 0x000000c000007945 */ /* 0x000fe20003800000 */
[----:B------:R-:W-:Y:S02]  /*b990*/  ISETP.GT.AND P1, PT, R0, 0x79, P1 ;  /* 0x000000790000780c */ /* 0x000fe40000f24270 */
[----:B------:R-:W-:Y:S01]  /*b9a0*/  IADD3 R20, P0, R12, 0x80, RZ ;  /* 0x000000800c147810 */ /* 0x000fe20007f1e0ff */
[----:B------:R-:W-:Y:S01]  /*b9b0*/  FMUL R7, R6, UR22 ;  /* 0x0000001606077c20 */ /* 0x000fe20008400000 */
[----:B------:R-:W-:-:S03]  /*b9c0*/  @P2 IMAD.MOV.U32 R6, RZ, RZ, R18 ;  /* 0x000000ffff062224 */ /* 0x000fc600078e0012 */
[----:B------:R-:W-:-:S05]  /*b9d0*/  FFMA R7, R214, UR11, R7 ;  /* 0x0000000bd6077c23 */ /* 0x000fca0008000007 */
[----:B------:R-:W-:-:S04]  /*b9e0*/  F2FP.BF16.F32.PACK_AB R7, RZ, R7 ;  /* 0x00000007ff07723e */ /* 0x000fc800000010ff */
[----:B------:R-:W-:Y:S01]  /*b9f0*/  PRMT R8, R7, 0x7610, R8 ;  /* 0x0000761007087816 */ /* 0x000fe20000000008 */
[----:B------:R-:W-:-:S05]  /*ba00*/  @P2 IMAD.MOV.U32 R7, RZ, RZ, R19 ;  /* 0x000000ffff072224 */ /* 0x000fca00078e0013 */
[----:B------:R0:W-:Y:S01]  /*ba10*/  @P2 STG.E.U16 desc[UR20][R6.64+0xf0], R8 ;  /* 0x0000f00806002986 */ /* 0x0001e2000c101514 */
[----:B------:R-:W-:Y:S05]  /*ba20*/  @!P1 BRA `(.L_x_271) ;  /* 0x0000000000049947 */ /* 0x000fea0003800000 */
[----:B------:R4:W5:Y:S02]  /*ba30*/  LDG.E.LTC128B.U16 R15, desc[UR20][R4.64+0xf2] ;  /* 0x0000f214040f7981 */ /* 0x000964000c1e1520 */
.L_x_271:
[----:B------:R-:W-:Y:S05]  /*ba40*/  BSYNC B0 ;  /* 0x0000000000007941 */ /* 0x000fea0003800000 */
.L_x_270:
[----:B-12345:R-:W-:Y:S02]  /*ba50*/  IMAD.U32 R4, R15, 0x10000, RZ ;  /* 0x000100000f047824 */ /* 0x03efe400078e00ff */
[----:B------:R-:W-:Y:S01]  /*ba60*/  IMAD.X R5, RZ, RZ, R13, P0 ;  /* 0x000000ffff057224 */ /* 0x000fe200000e060d */
[----:B------:R-:W-:Y:S01]  /*ba70*/  ISETP.GT.AND P0, PT, R14, 0x80, PT ;  /* 0x000000800e00780c */ /* 0x000fe20003f04270 */
[----:B------:R-:W-:Y:S01]  /*ba80*/  FMUL R4, R4, UR22 ;  /* 0x0000001604047c20 */ /* 0x000fe20008400000 */
[----:B0-----:R-:W-:Y:S02]  /*ba90*/  IMAD.WIDE.U32 R6, R20, UR16, R10 ;  /* 0x0000001014067c25 */ /* 0x001fe4000f8e000a */
[----:B------:R-:W-:Y:S02]  /*baa0*/  ISETP.GT.AND P3, PT, R0, RZ, P0 ;  /* 0x000000ff0000720c */ /* 0x000fe40000764270 */
[----:B------:R-:W-:Y:S01]  /*bab0*/  FFMA R4, R215, UR11, R4 ;  /* 0x0000000bd7047c23 */ /* 0x000fe20008000004 */
[----:B------:R-:W-:-:S04]  /*bac0*/  IMAD R5, R5, UR16, RZ ;  /* 0x0000001005057c24 */ /* 0x000fc8000f8e02ff */
[----:B------:R-:W-:Y:S01]  /*bad0*/  IMAD R21, R20, UR17, R5 ;  /* 0x0000001114157c24 */ /* 0x000fe2000f8e0205 */
[----:B------:R-:W-:Y:S02]  /*bae0*/  F2FP.BF16.F32.PACK_AB R8, RZ, R4 ;  /* 0x00000004ff08723e */ /* 0x000fe400000010ff */
[----:B------:R-:W-:Y:S02]  /*baf0*/  LEA R4, P2, R6, UR18, 0x1 ;  /* 0x0000001206047c11 */ /* 0x000fe4000f8408ff */
[----:B------:R-:W-:Y:S02]  /*bb00*/  IADD3 R5, R7, R21, RZ ;  /* 0x0000001507057210 */ /* 0x000fe40007ffe0ff */
[----:B------:R-:W-:Y:S02]  /*bb10*/  PRMT R9, R8, 0x7610, R9 ;  /* 0x0000761008097816 */ /* 0x000fe40000000009 */
[----:B------:R-:W-:-:S03]  /*bb20*/  LEA.HI.X R5, R6, UR19, R5, 0x1, P2 ;  /* 0x0000001306057c11 */ /* 0x000fc600090f0c05 */
[----:B------:R0:W-:Y:S04]  /*bb30*/  @P1 STG.E.U16 desc[UR20][R18.64+0xf2], R9 ;  /* 0x0000f20912001986 */ /* 0x0001e8000c101514 */
[----:B------:R-:W2:Y:S01]  /*bb40*/  @P3 LDG.E.LTC128B.U16 R15, desc[UR20][R4.64] ;  /* 0x00000014040f3981 */ /* 0x000ea2000c1e1520 */
[----:B------:R-:W-:Y:S01]  /*bb50*/  USHF.L.U32 UR4, UR14, 0x8, URZ ;  /* 0x000000080e047899 */ /* 0x000fe2000800063f */
[----:B------:R-:W-:Y:S01]  /*bb60*/  ISETP.GT.AND P2, PT, R0, 0x1, P0 ;  /* 0x000000010000780c */ /* 0x000fe20000744270 */
[----:B------:R-:W-:Y:S01]  /*bb70*/  USHF.L.U64.HI UR6, UR14, 0x8, UR15 ;  /* 0x000000080e067899 */ /* 0x000fe2000801020f */
[----:B------:R-:W-:Y:S03]  /*bb80*/  BSSY B0, `(.L_x_272) ;  /* 0x000000a000007945 */ /* 0x000fe60003800000 */
[----:B------:R-:W-:-:S04]  /*bb90*/  IADD3 R8, P1, R2, UR4, RZ ;  /* 0x0000000402087c10 */ /* 0x000fc8000ff3e0ff */
[----:B0-----:R-:W-:Y:S01]  /*bba0*/  IADD3.X R9, R3, UR6, RZ, P1, !PT ;  /* 0x0000000603097c10 */ /* 0x001fe20008ffe4ff */
[----:B--2---:R-:W-:-:S04]  /*bbb0*/  IMAD.U32 R6, R15, 0x10000, RZ ;  /* 0x000100000f067824 */ /* 0x004fc800078e00ff */
[----:B------:R-:W-:-:S04]  /*bbc0*/  FMUL R7, R6, UR22 ;  /* 0x0000001606077c20 */ /* 0x000fc80008400000 */
[----:B------:R-:W-:-:S05]  /*bbd0*/  FFMA R7, R88, UR11, R7 ;  /* 0x0000000b58077c23 */ /* 0x000fca0008000007 */
[----:B------:R-:W-:-:S05]  /*bbe0*/  F2FP.BF16.F32.PACK_AB R7, RZ, R7 ;  /* 0x00000007ff07723e */ /* 0x000fca00000010ff */
[----:B------:R0:W-:Y:S01]  /*bbf0*/  @P3 STG.E.U16 desc[UR20][R8.64], R7 ;  /* 0x0000000708003986 */ /* 0x0001e2000c101514 */
[----:B------:R-:W-:Y:S05]  /*bc00*/  @!P2 BRA `(.L_x_273) ;  /* 0x000000000004a947 */ /* 0x000fea0003800000 */
[----:B------:R1:W5:Y:S02]  /*bc10*/  LDG.E.LTC128B.U16 R15, desc[UR20][R4.64+0x2] ;  /* 0x00000214040f7981 */ /* 0x000364000c1e1520 */
.L_x_273:
[----:B------:R-:W-:Y:S05]  /*bc20*/  BSYNC B0 ;  /* 0x0000000000007941 */ /* 0x000fea0003800000 */
.L_x_272:
        /* <DEDUP_REMOVED lines=15> */
.L_x_275:
[----:B------:R-:W-:Y:S05]  /*bd20*/  BSYNC B0 ;  /* 0x0000000000007941 */ /* 0x000fea0003800000 */
.L_x_274:
        /* <DEDUP_REMOVED lines=11> */
.L_x_277:
[----:B------:R-:W-:Y:S05]  /*bde0*/  BSYNC B0 ;  /* 0x0000000000007941 */ /* 0x000fea0003800000 */
.L_x_276:
        /* <DEDUP_REMOVED lines=9> */
.L_x_279:
[----:B------:R-:W-:Y:S05]  /*be80*/  BSYNC B0 ;  /* 0x0000000000007941 */ /* 0x000fea0003800000 */
.L_x_278:
        /* <DEDUP_REMOVED lines=9> */
.L_x_281:
[----:B------:R-:W-:Y:S05]  /*bf20*/  BSYNC B0 ;  /* 0x0000000000007941 */ /* 0x000fea0003800000 */
.L_x_280:
        /* <DEDUP_REMOVED lines=9> */
.L_x_283:
[----:B------:R-:W-:Y:S05]  /*bfc0*/  BSYNC B0 ;  /* 0x0000000000007941 */ /* 0x000fea0003800000 */
.L_x_282:
        /* <DEDUP_REMOVED lines=13> */
.L_x_285:
[----:B------:R-:W-:Y:S05]  /*c0a0*/  BSYNC B0 ;  /* 0x0000000000007941 */ /* 0x000fea0003800000 */
.L_x_284:
        /* <DEDUP_REMOVED lines=9> */
.L_x_287:
[----:B------:R-:W-:Y:S05]  /*c140*/  BSYNC B0 ;  /* 0x0000000000007941 */ /* 0x000fea0003800000 */
.L_x_286:
        /* <DEDUP_REMOVED lines=9> */
.L_x_289:
[----:B------:R-:W-:Y:S05]  /*c1e0*/  BSYNC B0 ;  /* 0x0000000000007941 */ /* 0x000fea0003800000 */
.L_x_288:
        /* <DEDUP_REMOVED lines=9> */
.L_x_291:
[----:B------:R-:W-:Y:S05]  /*c280*/  BSYNC B0 ;  /* 0x0000000000007941 */ /* 0x000fea0003800000 */
.L_x_290:
        /* <DEDUP_REMOVED lines=9> */
.L_x_293:
[----:B------:R-:W-:Y:S05]  /*c320*/  BSYNC B0 ;  /* 0x0000000000007941 */ /* 0x000fea0003800000 */
.L_x_292:
        /* <DEDUP_REMOVED lines=9> */
.L_x_295:
[----:B------:R-:W-:Y:S05]  /*c3c0*/  BSYNC B0 ;  /* 0x0000000000007941 */ /* 0x000fea0003800000 */
.L_x_294:
        /* <DEDUP_REMOVED lines=9> */
.L_x_297:
[----:B------:R-:W-:Y:S05]  /*c460*/  BSYNC B0 ;  /* 0x0000000000007941 */ /* 0x000fea0003800000 */
.L_x_296:
        /* <DEDUP_REMOVED lines=9> */
.L_x_299:
[----:B------:R-:W-:Y:S05]  /*c500*/  BSYNC B0 ;  /* 0x0000000000007941 */ /* 0x000fea0003800000 */
.L_x_298:
        /* <DEDUP_REMOVED lines=9> */
.L_x_301:
[----:B------:R-:W-:Y:S05]  /*c5a0*/  BSYNC B0 ;  /* 0x0000000000007941 */ /* 0x000fea0003800000 */
.L_x_300:
        /* <DEDUP_REMOVED lines=9> */
.L_x_303:
[----:B------:R-:W-:Y:S05]  /*c640*/  BSYNC B0 ;  /* 0x0000000000007941 */ /* 0x000fea0003800000 */
.L_x_302:
        /* <DEDUP_REMOVED lines=9> */
.L_x_305:
[----:B------:R-:W-:Y:S05]  /*c6e0*/  BSYNC B0 ;  /* 0x0000000000007941 */ /* 0x000fea0003800000 */
.L_x_304:
        /* <DEDUP_REMOVED lines=9> */
.L_x_307:
[----:B------:R-:W-:Y:S05]  /*c780*/  BSYNC B0 ;  /* 0x0000000000007941 */ /* 0x000fea0003800000 */
.L_x_306:
        /* <DEDUP_REMOVED lines=9> */
.L_x_309:
[----:B------:R-:W-:Y:S05]  /*c820*/  BSYNC B0 ;  /* 0x0000000000007941 */ /* 0x000fea0003800000 */
.L_x_308:
        /* <DEDUP_REMOVED lines=9> */
.L_x_311:
[----:B------:R-:W-:Y:S05]  /*c8c0*/  BSYNC B0 ;  /* 0x0000000000007941 */ /* 0x000fea0003800000 */
.L_x_310:
        /* <DEDUP_REMOVED lines=9> */
.L_x_313:
[----:B------:R-:W-:Y:S05]  /*c960*/  BSYNC B0 ;  /* 0x0000000000007941 */ /* 0x000fea0003800000 */
.L_x_312:
        /* <DEDUP_REMOVED lines=9> */
.L_x_315:
[----:B------:R-:W-:Y:S05]  /*ca00*/  BSYNC B0 ;  /* 0x0000000000007941 */ /* 0x000fea0003800000 */
.L_x_314:
        /* <DEDUP_REMOVED lines=9> */
.L_x_317:
[----:B------:R-:W-:Y:S05]  /*caa0*/  BSYNC B0 ;  /* 0x0000000000007941 */ /* 0x000fea0003800000 */
.L_x_316:
        /* <DEDUP_REMOVED lines=9> */
.L_x_319:
[----:B------:R-:W-:Y:S05]  /*cb40*/  BSYNC B0 ;  /* 0x0000000000007941 */ /* 0x000fea0003800000 */
.L_x_318:
        /* <DEDUP_REMOVED lines=9> */
.L_x_321:
[----:B------:R-:W-:Y:S05]  /*cbe0*/  BSYNC B0 ;  /* 0x0000000000007941 */ /* 0x000fea0003800000 */
.L_x_320:
        /* <DEDUP_REMOVED lines=9> */
.L_x_323:
[----:B------:R-:W-:Y:S05]  /*cc80*/  BSYNC B0 ;  /* 0x0000000000007941 */ /* 0x000fea0003800000 */
.L_x_322:
        /* <DEDUP_REMOVED lines=9> */
.L_x_325:
[----:B------:R-:W-:Y:S05]  /*cd20*/  BSYNC B0 ;  /* 0x0000000000007941 */ /* 0x000fea0003800000 */
.L_x_324:
        /* <DEDUP_REMOVED lines=9> */
.L_x_327:
[----:B------:R-:W-:Y:S05]  /*cdc0*/  BSYNC B0 ;  /* 0x0000000000007941 */ /* 0x000fea0003800000 */
.L_x_326:
        /* <DEDUP_REMOVED lines=9> */
.L_x_329:
[----:B------:R-:W-:Y:S05]  /*ce60*/  BSYNC B0 ;  /* 0x0000000000007941 */ /* 0x000fea0003800000 */
.L_x_328:
        /* <DEDUP_REMOVED lines=9> */
.L_x_331:
[----:B------:R-:W-:Y:S05]  /*cf00*/  BSYNC B0 ;  /* 0x0000000000007941 */ /* 0x000fea0003800000 */
.L_x_330:
        /* <DEDUP_REMOVED lines=9> */
.L_x_333:
[----:B------:R-:W-:Y:S05]  /*cfa0*/  BSYNC B0 ;  /* 0x0000000000007941 */ /* 0x000fea0003800000 */
.L_x_332:
        /* <DEDUP_REMOVED lines=9> */
.L_x_335:
[----:B------:R-:W-:Y:S05]  /*d040*/  BSYNC B0 ;  /* 0x0000000000007941 */ /* 0x000fea0003800000 */
.L_x_334:
        /* <DEDUP_REMOVED lines=9> */
.L_x_337:
[----:B------:R-:W-:Y:S05]  /*d0e0*/  BSYNC B0 ;  /* 0x0000000000007941 */ /* 0x000fea0003800000 */
.L_x_336:
        /* <DEDUP_REMOVED lines=9> */
.L_x_339:
[----:B------:R-:W-:Y:S05]  /*d180*/  BSYNC B0 ;  /* 0x0000000000007941 */ /* 0x000fea0003800000 */
.L_x_338:
        /* <DEDUP_REMOVED lines=9> */
.L_x_341:
[----:B------:R-:W-:Y:S05]  /*d220*/  BSYNC B0 ;  /* 0x0000000000007941 */ /* 0x000fea0003800000 */
.L_x_340:
        /* <DEDUP_REMOVED lines=9> */
.L_x_343:
[----:B------:R-:W-:Y:S05]  /*d2c0*/  BSYNC B0 ;  /* 0x0000000000007941 */ /* 0x000fea0003800000 */
.L_x_342:
        /* <DEDUP_REMOVED lines=9> */
.L_x_345:
[----:B------:R-:W-:Y:S05]  /*d360*/  BSYNC B0 ;  /* 0x0000000000007941 */ /* 0x000fea0003800000 */
.L_x_344:
        /* <DEDUP_REMOVED lines=9> */
.L_x_347:
[----:B------:R-:W-:Y:S05]  /*d400*/  BSYNC B0 ;  /* 0x0000000000007941 */ /* 0x000fea0003800000 */
.L_x_346:
        /* <DEDUP_REMOVED lines=9> */
.L_x_349:
[----:B------:R-:W-:Y:S05]  /*d4a0*/  BSYNC B0 ;  /* 0x0000000000007941 */ /* 0x000fea0003800000 */
.L_x_348:
        /* <DEDUP_REMOVED lines=9> */
.L_x_351:
[----:B------:R-:W-:Y:S05]  /*d540*/  BSYNC B0 ;  /* 0x0000000000007941 */ /* 0x000fea0003800000 */
.L_x_350:
        /* <DEDUP_REMOVED lines=9> */
.L_x_353:
[----:B------:R-:W-:Y:S05]  /*d5e0*/  BSYNC B0 ;  /* 0x0000000000007941 */ /* 0x000fea0003800000 */
.L_x_352:
        /* <DEDUP_REMOVED lines=9> */
.L_x_355:
[----:B------:R-:W-:Y:S05]  /*d680*/  BSYNC B0 ;  /* 0x0000000000007941 */ /* 0x000fea0003800000 */
.L_x_354:
        /* <DEDUP_REMOVED lines=9> */
.L_x_357:
[----:B------:R-:W-:Y:S05]  /*d720*/  BSYNC B0 ;  /* 0x0000000000007941 */ /* 0x000fea0003800000 */
.L_x_356:
        /* <DEDUP_REMOVED lines=9> */
.L_x_359:
[----:B------:R-:W-:Y:S05]  /*d7c0*/  BSYNC B0 ;  /* 0x0000000000007941 */ /* 0x000fea0003800000 */
.L_x_358:
        /* <DEDUP_REMOVED lines=9> */
.L_x_361:
[----:B------:R-:W-:Y:S05]  /*d860*/  BSYNC B0 ;  /* 0x0000000000007941 */ /* 0x000fea0003800000 */
.L_x_360:
        /* <DEDUP_REMOVED lines=9> */
.L_x_363:
[----:B------:R-:W-:Y:S05]  /*d900*/  BSYNC B0 ;  /* 0x0000000000007941 */ /* 0x000fea0003800000 */
.L_x_362:
        /* <DEDUP_REMOVED lines=9> */
.L_x_365:
[----:B------:R-:W-:Y:S05]  /*d9a0*/  BSYNC B0 ;  /* 0x0000000000007941 */ /* 0x000fea0003800000 */
.L_x_364:
        /* <DEDUP_REMOVED lines=9> */
.L_x_367:
[----:B------:R-:W-:Y:S05]  /*da40*/  BSYNC B0 ;  /* 0x0000000000007941 */ /* 0x000fea0003800000 */
.L_x_366:
        /* <DEDUP_REMOVED lines=9> */
.L_x_369:
[----:B------:R-:W-:Y:S05]  /*dae0*/  BSYNC B0 ;  /* 0x0000000000007941 */ /* 0x000fea0003800000 */
.L_x_368:
        /* <DEDUP_REMOVED lines=9> */
.L_x_371:
[----:B------:R-:W-:Y:S05]  /*db80*/  BSYNC B0 ;  /* 0x0000000000007941 */ /* 0x000fea0003800000 */
.L_x_370:
        /* <DEDUP_REMOVED lines=9> */
.L_x_373:
[----:B------:R-:W-:Y:S05]  /*dc20*/  BSYNC B0 ;  /* 0x0000000000007941 */ /* 0x000fea0003800000 */
.L_x_372:
        /* <DEDUP_REMOVED lines=9> */
.L_x_375:
[----:B------:R-:W-:Y:S05]  /*dcc0*/  BSYNC B0 ;  /* 0x0000000000007941 */ /* 0x000fea0003800000 */
.L_x_374:
        /* <DEDUP_REMOVED lines=9> */
.L_x_377:
[----:B------:R-:W-:Y:S05]  /*dd60*/  BSYNC B0 ;  /* 0x0000000000007941 */ /* 0x000fea0003800000 */
.L_x_376:
        /* <DEDUP_REMOVED lines=9> */
.L_x_379:
[----:B------:R-:W-:Y:S05]  /*de00*/  BSYNC B0 ;  /* 0x0000000000007941 */ /* 0x000fea0003800000 */
.L_x_378:
        /* <DEDUP_REMOVED lines=9> */
.L_x_381:
[----:B------:R-:W-:Y:S05]  /*dea0*/  BSYNC B0 ;  /* 0x0000000000007941 */ /* 0x000fea0003800000 */
.L_x_380:
        /* <DEDUP_REMOVED lines=9> */
.L_x_383:
[----:B------:R-:W-:Y:S05]  /*df40*/  BSYNC B0 ;  /* 0x0000000000007941 */ /* 0x000fea0003800000 */
.L_x_382:
        /* <DEDUP_REMOVED lines=9> */
.L_x_385:
[----:B------:R-:W-:Y:S05]  /*dfe0*/  BSYNC B0 ;  /* 0x0000000000007941 */ /* 0x000fea0003800000 */
.L_x_384:
        /* <DEDUP_REMOVED lines=9> */
.L_x_387:
[----:B------:R-:W-:Y:S05]  /*e080*/  BSYNC B0 ;  /* 0x0000000000007941 */ /* 0x000fea0003800000 */
.L_x_386:
        /* <DEDUP_REMOVED lines=9> */
.L_x_389:
[----:B------:R-:W-:Y:S05]  /*e120*/  BSYNC B0 ;  /* 0x0000000000007941 */ /* 0x000fea0003800000 */
.L_x_388:
        /* <DEDUP_REMOVED lines=9> */
.L_x_391:
[----:B------:R-:W-:Y:S05]  /*e1c0*/  BSYNC B0 ;  /* 0x0000000000007941 */ /* 0x000fea0003800000 */
.L_x_390:
        /* <DEDUP_REMOVED lines=9> */
.L_x_393:
[----:B------:R-:W-:Y:S05]  /*e260*/  BSYNC B0 ;  /* 0x0000000000007941 */ /* 0x000fea0003800000 */
.L_x_392:
        /* <DEDUP_REMOVED lines=9> */
.L_x_395:
[----:B------:R-:W-:Y:S05]  /*e300*/  BSYNC B0 ;  /* 0x0000000000007941 */ /* 0x000fea0003800000 */
.L_x_394:
        /* <DEDUP_REMOVED lines=13> */
.L_x_397:
[----:B------:R-:W-:Y:S05]  /*e3e0*/  BSYNC B0 ;  /* 0x0000000000007941 */ /* 0x000fea0003800000 */
.L_x_396:
[----:B0----5:R-:W-:Y:S02]  /*e3f0*/  IMAD.U32 R4, R15, 0x10000, RZ ;  /* 0x000100000f047824 */ /* 0x021fe400078e00ff */
[----:B------:R-:W-:Y:S01]  /*e400*/  IMAD.X R12, RZ, RZ, R13, P0 ;  /* 0x000000ffff0c7224 */ /* 0x000fe200000e060d */
[----:B------:R-:W-:Y:S01]  /*e410*/  ISETP.GT.AND P0, PT, R14, 0xc0, PT ;  /* 0x000000c00e00780c */ /* 0x000fe20003f04270 */
[----:B------:R-:W-:Y:S01]  /*e420*/  FMUL R4, R4, UR22 ;  /* 0x0000001604047c20 */ /* 0x000fe20008400000 */
[----:B-1234-:R-:W-:Y:S02]  /*e430*/  IMAD.WIDE.U32 R6, R8, UR16, R10 ;  /* 0x0000001008067c25 */ /* 0x01efe4000f8e000a */
[----:B------:R-:W-:Y:S02]  /*e440*/  ISETP.GT.AND P2, PT, R0, RZ, P0 ;  /* 0x000000ff0000720c */ /* 0x000fe40000744270 */
[----:B------:R-:W-:Y:S01]  /*e450*/  FFMA R4, R151, UR11, R4 ;  /* 0x0000000b97047c23 */ /* 0x000fe20008000004 */
[----:B------:R-:W-:-:S04]  /*e460*/  IMAD R5, R12, UR16, RZ ;  /* 0x000000100c057c24 */ /* 0x000fc8000f8e02ff */
[----:B------:R-:W-:Y:S01]  /*e470*/  IMAD R13, R8, UR17, R5 ;  /* 0x00000011080d7c24 */ /* 0x000fe2000f8e0205 */
[----:B------:R-:W-:Y:S02]  /*e480*/  F2FP.BF16.F32.PACK_AB R9, RZ, R4 ;  /* 0x00000004ff09723e */ /* 0x000fe400000010ff */
[C---:B------:R-:W-:Y:S02]  /*e490*/  LEA R4, P3, R6.reuse, UR18, 0x1 ;  /* 0x0000001206047c11 */ /* 0x040fe4000f8608ff */
[----:B------:R-:W-:Y:S01]  /*e4a0*/  IADD3 R5, R7, R13, RZ ;  /* 0x0000000d07057210 */ /* 0x000fe20007ffe0ff */
[----:B------:R0:W-:Y:S03]  /*e4b0*/  @P1 STG.E.U16 desc[UR20][R18.64+0xf2], R9 ;  /* 0x0000f20912001986 */ /* 0x0001e6000c101514 */
[----:B------:R-:W-:-:S05]  /*e4c0*/  LEA.HI.X R5, R6, UR19, R5, 0x1, P3 ;  /* 0x0000001306057c11 */ /* 0x000fca00098f0c05 */
[----:B------:R-:W2:Y:S01]  /*e4d0*/  @P2 LDG.E.LTC128B.U16 R15, desc[UR20][R4.64] ;  /* 0x00000014040f2981 */ /* 0x000ea2000c1e1520 */
[----:B------:R-:W-:Y:S01]  /*e4e0*/  UIMAD UR4, UR15, 0x180, URZ ;  /* 0x000001800f0478a4 */ /* 0x000fe2000f8e023f */
[----:B------:R-:W-:Y:S01]  /*e4f0*/  ISETP.GT.AND P3, PT, R0, 0x1, P0 ;  /* 0x000000010000780c */ /* 0x000fe20000764270 */
[----:B------:R-:W-:Y:S01]  /*e500*/  BSSY B0, `(.L_x_398) ;  /* 0x000000d000007945 */ /* 0x000fe20003800000 */
[----:B0-----:R-:W-:-:S04]  /*e510*/  IMAD.U32 R9, RZ, RZ, UR14 ;  /* 0x0000000eff097e24 */ /* 0x001fc8000f8e00ff */
[----:B------:R-:W-:-:S04]  /*e520*/  IMAD.WIDE.U32 R2, R9, 0x180, R2 ;  /* 0x0000018009027825 */ /* 0x000fc800078e0002 */
[----:B--2---:R-:W-:-:S04]  /*e530*/  IMAD.U32 R6, R15, 0x10000, RZ ;  /* 0x000100000f067824 */ /* 0x004fc800078e00ff */
[----:B------:R-:W-:-:S04]  /*e540*/  FMUL R7, R6, UR22 ;  /* 0x0000001606077c20 */ /* 0x000fc80008400000 */
[----:B------:R-:W-:-:S05]  /*e550*/  FFMA R7, R24, UR11, R7 ;  /* 0x0000000b18077c23 */ /* 0x000fca0008000007 */
[----:B------:R-:W-:Y:S01]  /*e560*/  F2FP.BF16.F32.PACK_AB R6, RZ, R7 ;  /* 0x00000007ff06723e */ /* 0x000fe200000010ff */
[----:B------:R-:W-:-:S03]  /*e570*/  VIADD R7, R3, UR4 ;  /* 0x0000000403077c36 */ /* 0x000fc60008000000 */
[----:B------:R-:W-:Y:S01]  /*e580*/  PRMT R9, R6, 0x7610, R9 ;  /* 0x0000761006097816 */ /* 0x000fe20000000009 */
[----:B------:R-:W-:-:S05]  /*e590*/  @P2 IMAD.MOV.U32 R6, RZ, RZ, R2 ;  /* 0x000000ffff062224 */ /* 0x000fca00078e0002 */
[----:B------:R0:W-:Y:S01]  /*e5a0*/  @P2 STG.E.U16 desc[UR20][R6.64], R9 ;  /* 0x0000000906002986 */ /* 0x0001e2000c101514 */
[----:B------:R-:W-:Y:S05]  /*e5b0*/  @!P3 BRA `(.L_x_399) ;  /* 0x000000000004b947 */ /* 0x000fea0003800000 */
[----:B------:R1:W5:Y:S02]  /*e5c0*/  LDG.E.LTC128B.U16 R15, desc[UR20][R4.64+0x2] ;  /* 0x00000214040f7981 */ /* 0x000364000c1e1520 */
.L_x_399:
[----:B------:R-:W-:Y:S05]  /*e5d0*/  BSYNC B0 ;  /* 0x0000000000007941 */ /* 0x000fea0003800000 */
.L_x_398:
[----:B0-----:R-:W-:Y:S01]  /*e5e0*/  IMAD.WIDE.U32 R8, R8, R17, UR12 ;  /* 0x0000000c08087e25 */ /* 0x001fe2000f8e0011 */
[----:B-----5:R-:W-:Y:S01]  /*e5f0*/  SHF.L.U32 R12, R15, 0x10, RZ ;  /* 0x000000100f0c7819 */ /* 0x020fe200000006ff */
[----:B------:R-:W-:Y:S01]  /*e600*/  BSSY B0, `(.L_x_400) ;  /* 0x000000f000007945 */ /* 0x000fe20003800000 */
[----:B------:R-:W-:Y:S02]  /*e610*/  ISETP.GT.AND P1, PT, R14, 0xc8, PT ;  /* 0x000000c80e00780c */ /* 0x000fe40003f24270 */
[----:B------:R-:W-:Y:S01]  /*e620*/  IADD3 R10, P2, R10, R8, RZ ;  /* 0x000000080a0a7210 */ /* 0x000fe20007f5e0ff */
[----:B------:R-:W-:Y:S01]  /*e630*/  FMUL R12, R12, UR22 ;  /* 0x000000160c0c7c20 */ /* 0x000fe20008400000 */
[----:B------:R-:W-:Y:S02]  /*e640*/  ISETP.GT.AND P4, PT, R0, RZ, P1 ;  /* 0x000000ff0000720c */ /* 0x000fe40000f84270 */
[----:B------:R-:W-:Y:S01]  /*e650*/  IADD3.X R9, R11, R13, R9, P2, !PT ;  /* 0x0000000d0b097210 */ /* 0x000fe200017fe409 */
[----:B------:R-:W-:Y:S01]  /*e660*/  FFMA R12, R25, UR11, R12 ;  /* 0x0000000b190c7c23 */ /* 0x000fe2000800000c */
[----:B------:R-:W-:Y:S01]  /*e670*/  LEA R8, P2, R10, UR18, 0x1 ;  /* 0x000000120a087c11 */ /* 0x000fe2000f8408ff */
[----:B------:R-:W-:-:S03]  /*e680*/  @P3 IMAD.MOV.U32 R11, RZ, RZ, R7 ;  /* 0x000000ffff0b3224 */ /* 0x000fc600078e0007 */
[----:B------:R-:W-:Y:S01]  /*e690*/  LEA.HI.X R9, R10, UR19, R9, 0x1, P2 ;  /* 0x000000130a097c11 */ /* 0x000fe200090f0c09 */
[----:B------:R-:W-:Y:S01]  /*e6a0*/  @P3 IMAD.MOV.U32 R10, RZ, RZ, R2 ;  /* 0x000000ffff0a3224 */ /* 0x000fe200078e0002 */
[----:B------:R-:W-:-:S05]  /*e6b0*/  F2FP.BF16.F32.PACK_AB R12, RZ, R12 ;  /* 0x0000000cff0c723e */ /* 0x000fca00000010ff */
[----:B------:R0:W-:Y:S01]  /*e6c0*/  @P3 STG.E.U16 desc[UR20][R10.64+0x2], R12 ;  /* 0x0000020c0a003986 */ /* 0x0001e2000c101514 */
[----:B------:R-:W-:Y:S05]  /*e6d0*/  @!P4 BRA `(.L_x_401) ;  /* 0x000000000004c947 */ /* 0x000fea0003800000 */
[----:B------:R2:W5:Y:S02]  /*e6e0*/  LDG.E.LTC128B.U16 R15, desc[UR20][R8.64] ;  /* 0x00000014080f7981 */ /* 0x000564000c1e1520 */
.L_x_401:
[----:B------:R-:W-:Y:S05]  /*e6f0*/  BSYNC B0 ;  /* 0x0000000000007941 */ /* 0x000fea0003800000 */
.L_x_400:
[----:B0----5:R-:W-:Y:S01]  /*e700*/  IMAD.U32 R10, R15, 0x10000, RZ ;  /* 0x000100000f0a7824 */ /* 0x021fe200078e00ff */
[----:B------:R-:W-:Y:S01]  /*e710*/  ISETP.GT.AND P3, PT, R0, 0x1, P1 ;  /* 0x000000010000780c */ /* 0x000fe20000f64270 */
[----:B------:R-:W-:Y:S02]  /*e720*/  BSSY B0, `(.L_x_402) ;  /* 0x0000009000007945 */ /* 0x000fe40003800000 */
[----:B------:R-:W-:Y:S01]  /*e730*/  FMUL R11, R10, UR22 ;  /* 0x000000160a0b7c20 */ /* 0x000fe20008400000 */
[----:B------:R-:W-:-:S03]  /*e740*/  IADD3 R10, P2, R2, UR8, RZ ;  /* 0x00000008020a7c10 */ /* 0x000fc6000ff5e0ff */
[----:B------:R-:W-:-:S05]  /*e750*/  FFMA R11, R26, UR11, R11 ;  /* 0x0000000b1a0b7c23 */ /* 0x000fca000800000b */
[----:B------:R-:W-:Y:S02]  /*e760*/  F2FP.BF16.F32.PACK_AB R12, RZ, R11 ;  /* 0x0000000bff0c723e */ /* 0x000fe400000010ff */
[----:B------:R-:W-:-:S05]  /*e770*/  IADD3.X R11, R7, UR5, RZ, P2, !PT ;  /* 0x00000005070b7c10 */ /* 0x000fca00097fe4ff */
[----:B------:R0:W-:Y:S01]  /*e780*/  @P4 STG.E.U16 desc[UR20][R10.64], R12 ;  /* 0x0000000c0a004986 */ /* 0x0001e2000c101514 */
[----:B------:R-:W-:Y:S05]  /*e790*/  @!P3 BRA `(.L_x_403) ;  /* 0x000000000004b947 */ /* 0x000fea0003800000 */
[----:B------:R3:W5:Y:S02]  /*e7a0*/  LDG.E.LTC128B.U16 R15, desc[UR20][R8.64+0x2] ;  /* 0x00000214080f7981 */ /* 0x000764000c1e1520 */
.L_x_403:
[----:B------:R-:W-:Y:S05]  /*e7b0*/  BSYNC B0 ;  /* 0x0000000000007941 */ /* 0x000fea0003800000 */
.L_x_402:
        /* <DEDUP_REMOVED lines=9> */
.L_x_405:
[----:B------:R-:W-:Y:S05]  /*e850*/  BSYNC B0 ;  /* 0x0000000000007941 */ /* 0x000fea0003800000 */
.L_x_404:
[----:B0----5:R-:W-:Y:S01]  /*e860*/  SHF.L.U32 R12, R15, 0x10, RZ ;  /* 0x000000100f0c7819 */ /* 0x021fe200000006ff */
[----:B------:R-:W-:Y:S01]  /*e870*/  BSSY B0, `(.L_x_406) ;  /* 0x000000b000007945 */ /* 0x000fe20003800000 */
[----:B------:R-:W-:-:S03]  /*e880*/  ISETP.GT.AND P3, PT, R0, 0x9, P0 ;  /* 0x000000090000780c */ /* 0x000fc60000764270 */
        /* <DEDUP_REMOVED lines=9> */
.L_x_407:
[----:B------:R-:W-:Y:S05]  /*e920*/  BSYNC B0 ;  /* 0x0000000000007941 */ /* 0x000fea0003800000 */
.L_x_406:
[----:B0----5:R-:W-:Y:S01]  /*e930*/  IMAD.U32 R12, R15, 0x10000, RZ ;  /* 0x000100000f0c7824 */ /* 0x021fe200078e00ff */
[----:B------:R-:W-:Y:S01]  /*e940*/  @P3 MOV R13, R7 ;  /* 0x00000007000d3202 */ /* 0x000fe20000000f00 */
[----:B------:R-:W-:Y:S01]  /*e950*/  BSSY B0, `(.L_x_408) ;  /* 0x000000a000007945 */ /* 0x000fe20003800000 */
[----:B------:R-:W-:Y:S01]  /*e960*/  ISETP.GT.AND P4, PT, R0, 0x8, P1 ;  /* 0x000000080000780c */ /* 0x000fe20000f84270 */
[----:B------:R-:W-:-:S04]  /*e970*/  FMUL R12, R12, UR22 ;  /* 0x000000160c0c7c20 */ /* 0x000fc80008400000 */
[----:B------:R-:W-:-:S05]  /*e980*/  FFMA R12, R29, UR11, R12 ;  /* 0x0000000b1d0c7c23 */ /* 0x000fca000800000c */
[----:B------:R-:W-:-:S04]  /*e990*/  F2FP.BF16.F32.PACK_AB R12, RZ, R12 ;  /* 0x0000000cff0c723e */ /* 0x000fc800000010ff */
[----:B------:R-:W-:Y:S01]  /*e9a0*/  PRMT R14, R12, 0x7610, R14 ;  /* 0x000076100c0e7816 */ /* 0x000fe2000000000e */
[----:B------:R-:W-:-:S05]  /*e9b0*/  @P3 IMAD.MOV.U32 R12, RZ, RZ, R2 ;  /* 0x000000ffff0c3224 */ /* 0x000fca00078e0002 */
[----:B------:R0:W-:Y:S01]  /*e9c0*/  @P3 STG.E.U16 desc[UR20][R12.64+0x12], R14 ;  /* 0x0000120e0c003986 */ /* 0x0001e2000c101514 */
[----:B------:R-:W-:Y:S05]  /*e9d0*/  @!P4 BRA `(.L_x_409) ;  /* 0x000000000004c947 */ /* 0x000fea0003800000 */
[----:B------:R0:W5:Y:S02]  /*e9e0*/  LDG.E.LTC128B.U16 R15, desc[UR20][R8.64+0x10] ;  /* 0x00001014080f7981 */ /* 0x000164000c1e1520 */
.L_x_409:
[----:B------:R-:W-:Y:S05]  /*e9f0*/  BSYNC B0 ;  /* 0x0000000000007941 */ /* 0x000fea0003800000 */
.L_x_408:
        /* <DEDUP_REMOVED lines=9> */
.L_x_411:
[----:B------:R-:W-:Y:S05]  /*ea90*/  BSYNC B0 ;  /* 0x0000000000007941 */ /* 0x000fea0003800000 */
.L_x_410:
        /* <DEDUP_REMOVED lines=9> */
.L_x_413:
[----:B------:R-:W-:Y:S05]  /*eb30*/  BSYNC B0 ;  /* 0x0000000000007941 */ /* 0x000fea0003800000 */
.L_x_412:
[----:B0----5:R-:W-:Y:S01]  /*eb40*/  IMAD.U32 R12, R15, 0x10000, RZ ;  /* 0x000100000f0c7824 */ /* 0x021fe200078e00ff */
[----:B------:R-:W-:Y:S01]  /*eb50*/  ISETP.GT.AND P3, PT, R0, 0x11, P0 ;  /* 0x000000110000780c */ /* 0x000fe20000764270 */
[----:B------:R-:W-:Y:S02]  /*eb60*/  BSSY B0, `(.L_x_414) ;  /* 0x000000a000007945 */ /* 0x000fe40003800000 */
[----:B------:R-:W-:Y:S01]  /*eb70*/  FMUL R13, R12, UR22 ;  /* 0x000000160c0d7c20 */ /* 0x000fe20008400000 */
[----:B------:R-:W-:-:S03]  /*eb80*/  @P4 IMAD.MOV.U32 R12, RZ, RZ, R2 ;  /* 0x000000ffff0c4224 */ /* 0x000fc600078e0002 */
[----:B------:R-:W-:-:S05]  /*eb90*/  FFMA R13, R32, UR11, R13 ;  /* 0x0000000b200d7c23 */ /* 0x000fca000800000d */
[----:B------:R-:W-:-:S04]  /*eba0*/  F2FP.BF16.F32.PACK_AB R13, RZ, R13 ;  /* 0x0000000dff0d723e */ /* 0x000fc800000010ff */
[----:B------:R-:W-:Y:S02]  /*ebb0*/  PRMT R14, R13, 0x7610, R14 ;  /* 0x000076100d0e7816 */ /* 0x000fe4000000000e */
[----:B------:R-:W-:-:S05]  /*ebc0*/  @P4 MOV R13, R7 ;  /* 0x00000007000d4202 */ /* 0x000fca0000000f00 */
[----:B------:R0:W-:Y:S01]  /*ebd0*/  @P4 STG.E.U16 desc[UR20][R12.64+0x20], R14 ;  /* 0x0000200e0c004986 */ /* 0x0001e2000c101514 */
[----:B------:R-:W-:Y:S05]  /*ebe0*/  @!P3 BRA `(.L_x_415) ;  /* 0x000000000004b947 */ /* 0x000fea0003800000 */
[----:B------:R0:W5:Y:S02]  /*ebf0*/  LDG.E.LTC128B.U16 R15, desc[UR20][R4.64+0x22] ;  /* 0x00002214040f7981 */ /* 0x000164000c1e1520 */
.L_x_415:
[----:B------:R-:W-:Y:S05]  /*ec00*/  BSYNC B0 ;  /* 0x0000000000007941 */ /* 0x000fea0003800000 */
.L_x_414:
[----:B0----5:R-:W-:Y:S01]  /*ec10*/  IMAD.U32 R12, R15, 0x10000, RZ ;  /* 0x000100000f0c7824 */ /* 0x021fe200078e00ff */
[----:B------:R-:W-:Y:S01]  /*ec20*/  ISETP.GT.AND P4, PT, R0, 0x10, P1 ;  /* 0x000000100000780c */ /* 0x000fe20000f84270 */
[----:B------:R-:W-:Y:S01]  /*ec30*/  @P3 IMAD.MOV.U32 R13, RZ, RZ, R7 ;  /* 0x000000ffff0d3224 */ /* 0x000fe200078e0007 */
[----:B------:R-:W-:Y:S01]  /*ec40*/  BSSY B0, `(.L_x_416) ;  /* 0x0000009000007945 */ /* 0x000fe20003800000 */
        /* <DEDUP_REMOVED lines=8> */
.L_x_417:
[----:B------:R-:W-:Y:S05]  /*ecd0*/  BSYNC B0 ;  /* 0x0000000000007941 */ /* 0x000fea0003800000 */
.L_x_416:
        /* <DEDUP_REMOVED lines=9> */
.L_x_419:
[----:B------:R-:W-:Y:S05]  /*ed70*/  BSYNC B0 ;  /* 0x0000000000007941 */ /* 0x000fea0003800000 */
.L_x_418:
        /* <DEDUP_REMOVED lines=9> */
.L_x_421:
[----:B------:R-:W-:Y:S05]  /*ee10*/  BSYNC B0 ;  /* 0x0000000000007941 */ /* 0x000fea0003800000 */
.L_x_420:
[----:B0----5:R-:W-:Y:S01]  /*ee20*/  IMAD.U32 R12, R15, 0x10000, RZ ;  /* 0x000100000f0c7824 */ /* 0x021fe200078e00ff */
[----:B------:R-:W-:Y:S01]  /*ee30*/  ISETP.GT.AND P3, PT, R0, 0x19, P0 ;  /* 0x000000190000780c */ /* 0x000fe20000764270 */
[----:B------:R-:W-:Y:S02]  /*ee40*/  BSSY B0, `(.L_x_422) ;  /* 0x000000a000007945 */ /* 0x000fe40003800000 */
        /* <DEDUP_REMOVED lines=9> */
.L_x_423:
[----:B------:R-:W-:Y:S05]  /*eee0*/  BSYNC B0 ;  /* 0x0000000000007941 */ /* 0x000fea0003800000 */
.L_x_422:
[----:B0----5:R-:W-:Y:S01]  /*eef0*/  IMAD.U32 R12, R15, 0x10000, RZ ;  /* 0x000100000f0c7824 */ /* 0x021fe200078e00ff */
[----:B------:R-:W-:Y:S01]  /*ef00*/  ISETP.GT.AND P4, PT, R0, 0x18, P1 ;  /* 0x000000180000780c */ /* 0x000fe20000f84270 */
[----:B------:R-:W-:Y:S01]  /*ef10*/  @P3 IMAD.MOV.U32 R13, RZ, RZ, R7 ;  /* 0x000000ffff0d3224 */ /* 0x000fe200078e0007 */
[----:B------:R-:W-:Y:S01]  /*ef20*/  BSSY B0, `(.L_x_424) ;  /* 0x0000009000007945 */ /* 0x000fe20003800000 */
[----:B------:R-:W-:-:S04]  /*ef30*/  FMUL R12, R12, UR22 ;  /* 0x000000160c0c7c20 */ /* 0x000fc80008400000 */
[----:B------:R-:W-:-:S05]  /*ef40*/  FFMA R12, R37, UR11, R12 ;  /* 0x0000000b250c7c23 */ /* 0x000fca000800000c */
[----:B------:R-:W-:-:S04]  /*ef50*/  F2FP.BF16.F32.PACK_AB R12, RZ, R12 ;  /* 0x0000000cff0c723e */ /* 0x000fc800000010ff */
[----:B------:R-:W-:Y:S02]  /*ef60*/  PRMT R14, R12, 0x7610, R14 ;  /* 0x000076100c0e7816 */ /* 0x000fe4000000000e */
[----:B------:R-:W-:-:S05]  /*ef70*/  @P3 MOV R12, R2 ;  /* 0x00000002000c3202 */ /* 0x000fca0000000f00 */
[----:B------:R0:W-:Y:S01]  /*ef80*/  @P3 STG.E.U16 desc[UR20][R12.64+0x32], R14 ;  /* 0x0000320e0c003986 */ /* 0x0001e2000c101514 */
[----:B------:R-:W-:Y:S05]  /*ef90*/  @!P4 BRA `(.L_x_425) ;  /* 0x000000000004c947 */ /* 0x000fea0003800000 */
[----:B------:R0:W5:Y:S02]  /*efa0*/  LDG.E.LTC128B.U16 R15, desc[UR20][R8.64+0x30] ;  /* 0x00003014080f7981 */ /* 0x000164000c1e1520 */
.L_x_425:
[----:B------:R-:W-:Y:S05]  /*efb0*/  BSYNC B0 ;  /* 0x0000000000007941 */ /* 0x000fea0003800000 */
.L_x_424:
        /* <DEDUP_REMOVED lines=9> */
.L_x_427:
[----:B------:R-:W-:Y:S05]  /*f050*/  BSYNC B0 ;  /* 0x0000000000007941 */ /* 0x000fea0003800000 */
.L_x_426:
        /* <DEDUP_REMOVED lines=9> */
.L_x_429:
[----:B------:R-:W-:Y:S05]  /*f0f0*/  BSYNC B0 ;  /* 0x0000000000007941 */ /* 0x000fea0003800000 */
.L_x_428:
[----:B0----5:R-:W-:Y:S01]  /*f100*/  IMAD.U32 R12, R15, 0x10000, RZ ;  /* 0x000100000f0c7824 */ /* 0x021fe200078e00ff */
[----:B------:R-:W-:Y:S01]  /*f110*/  ISETP.GT.AND P3, PT, R0, 0x21, P0 ;  /* 0x000000210000780c */ /* 0x000fe20000764270 */
[----:B------:R-:W-:Y:S02]  /*f120*/  BSSY B0, `(.L_x_430) ;  /* 0x000000a000007945 */ /* 0x000fe40003800000 */
[----:B------:R-:W-:Y:S01]  /*f130*/  FMUL R13, R12, UR22 ;  /* 0x000000160c0d7c20 */ /* 0x000fe20008400000 */
[----:B------:R-:W-:-:S03]  /*f140*/  @P4 MOV R12, R2 ;  /* 0x00000002000c4202 */ /* 0x000fc60000000f00 */
[----:B------:R-:W-:-:S05]  /*f150*/  FFMA R13, R40, UR11, R13 ;  /* 0x0000000b280d7c23 */ /* 0x000fca000800000d */
[----:B------:R-:W-:-:S04]  /*f160*/  F2FP.BF16.F32.PACK_AB R13, RZ, R13 ;  /* 0x0000000dff0d723e */ /* 0x000fc800000010ff */
[----:B------:R-:W-:Y:S01]  /*f170*/  PRMT R14, R13, 0x7610, R14 ;  /* 0x000076100d0e7816 */ /* 0x000fe2000000000e */
[----:B------:R-:W-:-:S05]  /*f180*/  @P4 IMAD.MOV.U32 R13, RZ, RZ, R7 ;  /* 0x000000ffff0d4224 */ /* 0x000fca00078e0007 */
[----:B------:R0:W-:Y:S01]  /*f190*/  @P4 STG.E.U16 desc[UR20][R12.64+0x40], R14 ;  /* 0x0000400e0c004986 */ /* 0x0001e2000c101514 */
[----:B------:R-:W-:Y:S05]  /*f1a0*/  @!P3 BRA `(.L_x_431) ;  /* 0x000000000004b947 */ /* 0x000fea0003800000 */
[----:B------:R0:W5:Y:S02]  /*f1b0*/  LDG.E.LTC128B.U16 R15, desc[UR20][R4.64+0x42] ;  /* 0x00004214040f7981 */ /* 0x000164000c1e1520 */
.L_x_431:
[----:B------:R-:W-:Y:S05]  /*f1c0*/  BSYNC B0 ;  /* 0x0000000000007941 */ /* 0x000fea0003800000 */
.L_x_430:
        /* <DEDUP_REMOVED lines=12> */
.L_x_433:
[----:B------:R-:W-:Y:S05]  /*f290*/  BSYNC B0 ;  /* 0x0000000000007941 */ /* 0x000fea0003800000 */
.L_x_432:
        /* <DEDUP_REMOVED lines=9> */
.L_x_435:
[----:B------:R-:W-:Y:S05]  /*f330*/  BSYNC B0 ;  /* 0x0000000000007941 */ /* 0x000fea0003800000 */
.L_x_434:
        /* <DEDUP_REMOVED lines=9> */
.L_x_437:
[----:B------:R-:W-:Y:S05]  /*f3d0*/  BSYNC B0 ;  /* 0x0000000000007941 */ /* 0x000fea0003800000 */
.L_x_436:
        /* <DEDUP_REMOVED lines=12> */
.L_x_439:
[----:B------:R-:W-:Y:S05]  /*f4a0*/  BSYNC B0 ;  /* 0x0000000000007941 */ /* 0x000fea0003800000 */
.L_x_438:
[----:B0----5:R-:W-:Y:S01]  /*f4b0*/  SHF.L.U32 R12, R15, 0x10, RZ ;  /* 0x000000100f0c7819 */ /* 0x021fe200000006ff */
[----:B------:R-:W-:Y:S01]  /*f4c0*/  @P3 IMAD.MOV.U32 R13, RZ, RZ, R7 ;  /* 0x000000ffff0d3224 */ /* 0x000fe200078e0007 */
[----:B------:R-:W-:Y:S01]  /*f4d0*/  ISETP.GT.AND P4, PT, R0, 0x28, P1 ;  /* 0x000000280000780c */ /* 0x000fe20000f84270 */
[----:B------:R-:W-:Y:S02]  /*f4e0*/  BSSY B0, `(.L_x_440) ;  /* 0x0000009000007945 */ /* 0x000fe40003800000 */
        /* <DEDUP_REMOVED lines=8> */
.L_x_441:
[----:B------:R-:W-:Y:S05]  /*f570*/  BSYNC B0 ;  /* 0x0000000000007941 */ /* 0x000fea0003800000 */
.L_x_440:
        /* <DEDUP_REMOVED lines=9> */
.L_x_443:
[----:B------:R-:W-:Y:S05]  /*f610*/  BSYNC B0 ;  /* 0x0000000000007941 */ /* 0x000fea0003800000 */
.L_x_442:
        /* <DEDUP_REMOVED lines=9> */
.L_x_445:
[----:B------:R-:W-:Y:S05]  /*f6b0*/  BSYNC B0 ;  /* 0x0000000000007941 */ /* 0x000fea0003800000 */
.L_x_444:
        /* <DEDUP_REMOVED lines=12> */
.L_x_447:
[----:B------:R-:W-:Y:S05]  /*f780*/  BSYNC B0 ;  /* 0x0000000000007941 */ /* 0x000fea0003800000 */
.L_x_446:
        /* <DEDUP_REMOVED lines=12> */
.L_x_449:
[----:B------:R-:W-:Y:S05]  /*f850*/  BSYNC B0 ;  /* 0x0000000000007941 */ /* 0x000fea0003800000 */
.L_x_448:
[----:B-----5:R-:W-:Y:S01]  /*f860*/  IMAD.U32 R11, R15, 0x10000, RZ ;  /* 0x000100000f0b7824 */ /* 0x020fe200078e00ff */
[----:B------:R-:W-:Y:S01]  /*f870*/  ISETP.GT.AND P3, PT, R0, 0x31, P1 ;  /* 0x000000310000780c */ /* 0x000fe20000f64270 */
[----:B------:R-:W-:Y:S02]  /*f880*/  BSSY B0, `(.L_x_450) ;  /* 0x0000008000007945 */ /* 0x000fe40003800000 */
[----:B------:R-:W-:-:S04]  /*f890*/  FMUL R11, R11, UR22 ;  /* 0x000000160b0b7c20 */ /* 0x000fc80008400000 */
[----:B------:R-:W-:-:S05]  /*f8a0*/  FFMA R11, R50, UR11, R11 ;  /* 0x0000000b320b7c23 */ /* 0x000fca000800000b */
[----:B0-----:R-:W-:Y:S02]  /*f8b0*/  F2FP.BF16.F32.PACK_AB R12, RZ, R11 ;  /* 0x0000000bff0c723e */ /* 0x001fe400000010ff */
[----:B------:R-:W-:-:S05]  /*f8c0*/  IADD3.X R11, R7, UR5, RZ, P2, !PT ;  /* 0x00000005070b7c10 */ /* 0x000fca00097fe4ff */
[----:B------:R0:W-:Y:S01]  /*f8d0*/  @P4 STG.E.U16 desc[UR20][R10.64+0x60], R12 ;  /* 0x0000600c0a004986 */ /* 0x0001e2000c101514 */
[----:B------:R-:W-:Y:S05]  /*f8e0*/  @!P3 BRA `(.L_x_451) ;  /* 0x000000000004b947 */ /* 0x000fea0003800000 */
[----:B------:R0:W5:Y:S02]  /*f8f0*/  LDG.E.LTC128B.U16 R15, desc[UR20][R8.64+0x62] ;  /* 0x00006214080f7981 */ /* 0x000164000c1e1520 */
.L_x_451:
[----:B------:R-:W-:Y:S05]  /*f900*/  BSYNC B0 ;  /* 0x0000000000007941 */ /* 0x000fea0003800000 */
.L_x_450:
[----:B0----5:R-:W-:Y:S01]  /*f910*/  IMAD.U32 R12, R15, 0x10000, RZ ;  /* 0x000100000f0c7824 */ /* 0x021fe200078e00ff */
[----:B------:R-:W-:Y:S01]  /*f920*/  ISETP.GT.AND P2, PT, R0, 0x38, P0 ;  /* 0x000000380000780c */ /* 0x000fe20000744270 */
[----:B------:R-:W-:Y:S02]  /*f930*/  BSSY B0, `(.L_x_452) ;  /* 0x000000a000007945 */ /* 0x000fe40003800000 */
        /* <DEDUP_REMOVED lines=9> */
.L_x_453:
[----:B------:R-:W-:Y:S05]  /*f9d0*/  BSYNC B0 ;  /* 0x0000000000007941 */ /* 0x000fea0003800000 */
.L_x_452:
        /* <DEDUP_REMOVED lines=12> */
.L_x_455:
[----:B------:R-:W-:Y:S05]  /*faa0*/  BSYNC B0 ;  /* 0x0000000000007941 */ /* 0x000fea0003800000 */
.L_x_454:
        /* <DEDUP_REMOVED lines=12> */
.L_x_457:
[----:B------:R-:W-:Y:S05]  /*fb70*/  BSYNC B0 ;  /* 0x0000000000007941 */ /* 0x000fea0003800000 */
.L_x_456:
[----:B0----5:R-:W-:Y:S01]  /*fb80*/  IMAD.U32 R12, R15, 0x10000, RZ ;  /* 0x000100000f0c7824 */ /* 0x021fe200078e00ff */
[----:B------:R-:W-:Y:S01]  /*fb90*/  ISETP.GT.AND P3, PT, R0, 0x39, P1 ;  /* 0x000000390000780c */ /* 0x000fe20000f64270 */
[----:B------:R-:W-:Y:S02]  /*fba0*/  BSSY B0, `(.L_x_458) ;  /* 0x000000a000007945 */ /* 0x000fe40003800000 */
[----:B------:R-:W-:Y:S01]  /*fbb0*/  FMUL R13, R12, UR22 ;  /* 0x000000160c0d7c20 */ /* 0x000fe20008400000 */
[----:B------:R-:W-:-:S03]  /*fbc0*/  VIADD R12, R2, UR8 ;  /* 0x00000008020c7c36 */ /* 0x000fc60008000000 */
[----:B------:R-:W-:-:S05]  /*fbd0*/  FFMA R13, R54, UR11, R13 ;  /* 0x0000000b360d7c23 */ /* 0x000fca000800000d */
[----:B------:R-:W-:-:S04]  /*fbe0*/  F2FP.BF16.F32.PACK_AB R13, RZ, R13 ;  /* 0x0000000dff0d723e */ /* 0x000fc800000010ff */
[----:B------:R-:W-:Y:S01]  /*fbf0*/  PRMT R14, R13, 0x7610, R14 ;  /* 0x000076100d0e7816 */ /* 0x000fe2000000000e */
[----:B------:R-:W-:-:S05]  /*fc00*/  @P2 IMAD.MOV.U32 R13, RZ, RZ, R11 ;  /* 0x000000ffff0d2224 */ /* 0x000fca00078e000b */
[----:B------:R0:W-:Y:S01]  /*fc10*/  @P2 STG.E.U16 desc[UR20][R12.64+0x70], R14 ;  /* 0x0000700e0c002986 */ /* 0x0001e2000c101514 */
[----:B------:R-:W-:Y:S05]  /*fc20*/  @!P3 BRA `(.L_x_459) ;  /* 0x000000000004b947 */ /* 0x000fea0003800000 */
[----:B------:R0:W5:Y:S02]  /*fc30*/  LDG.E.LTC128B.U16 R15, desc[UR20][R8.64+0x72] ;  /* 0x00007214080f7981 */ /* 0x000164000c1e1520 */
.L_x_459:
[----:B------:R-:W-:Y:S05]  /*fc40*/  BSYNC B0 ;  /* 0x0000000000007941 */ /* 0x000fea0003800000 */
.L_x_458:
[----:B0----5:R-:W-:Y:S01]  /*fc50*/  IMAD.U32 R12, R15, 0x10000, RZ ;  /* 0x000100000f0c7824 */ /* 0x021fe200078e00ff */
[----:B------:R-:W-:Y:S01]  /*fc60*/  ISETP.GT.AND P2, PT, R0, 0x40, P0 ;  /* 0x000000400000780c */ /* 0x000fe20000744270 */
[----:B------:R-:W-:Y:S02]  /*fc70*/  BSSY B0, `(.L_x_460) ;  /* 0x000000a000007945 */ /* 0x000fe40003800000 */
[----:B------:R-:W-:-:S04]  /*fc80*/  FMUL R12, R12, UR22 ;  /* 0x000000160c0c7c20 */ /* 0x000fc80008400000 */
[----:B------:R-:W-:-:S05]  /*fc90*/  FFMA R12, R55, UR11, R12 ;  /* 0x0000000b370c7c23 */ /* 0x000fca000800000c */
[----:B------:R-:W-:Y:S02]  /*fca0*/  F2FP.BF16.F32.PACK_AB R13, RZ, R12 ;  /* 0x0000000cff0d723e */ /* 0x000fe400000010ff */
[----:B------:R-:W-:Y:S02]  /*fcb0*/  IADD3 R12, R2, UR8, RZ ;  /* 0x00000008020c7c10 */ /* 0x000fe4000fffe0ff */
[----:B------:R-:W-:Y:S01]  /*fcc0*/  PRMT R14, R13, 0x7610, R14 ;  /* 0x000076100d0e7816 */ /* 0x000fe2000000000e */
[----:B------:R-:W-:-:S05]  /*fcd0*/  @P3 IMAD.MOV.U32 R13, RZ, RZ, R11 ;  /* 0x000000ffff0d3224 */ /* 0x000fca00078e000b */
[----:B------:R0:W-:Y:S01]  /*fce0*/  @P3 STG.E.U16 desc[UR20][R12.64+0x72], R14 ;  /* 0x0000720e0c003986 */ /* 0x0001e2000c101514 */
[----:B------:R-:W-:Y:S05]  /*fcf0*/  @!P2 BRA `(.L_x_461) ;  /* 0x000000000004a947 */ /* 0x000fea0003800000 */
[----:B------:R0:W5:Y:S02]  /*fd00*/  LDG.E.LTC128B.U16 R15, desc[UR20][R4.64+0x80] ;  /* 0x00008014040f7981 */ /* 0x000164000c1e1520 */
.L_x_461:
[----:B------:R-:W-:Y:S05]  /*fd10*/  BSYNC B0 ;  /* 0x0000000000007941 */ /* 0x000fea0003800000 */
.L_x_460:
        /* <DEDUP_REMOVED lines=12> */
.L_x_463:
[----:B------:R-:W-:Y:S05]  /*fde0*/  BSYNC B0 ;  /* 0x0000000000007941 */ /* 0x000fea0003800000 */
.L_x_462:
        /* <DEDUP_REMOVED lines=12> */
.L_x_465:
[----:B------:R-:W-:Y:S05]  /*feb0*/  BSYNC B0 ;  /* 0x0000000000007941 */ /* 0x000fea0003800000 */
.L_x_464:
[----:B0----5:R-:W-:Y:S01]  /*fec0*/  IMAD.U32 R12, R15, 0x10000, RZ ;  /* 0x000100000f0c7824 */ /* 0x021fe200078e00ff */
[----:B------:R-:W-:Y:S01]  /*fed0*/  ISETP.GT.AND P3, PT, R0, 0x41, P1 ;  /* 0x000000410000780c */ /* 0x000fe20000f64270 */
[----:B------:R-:W-:Y:S02]  /*fee0*/  BSSY B0, `(.L_x_466) ;  /* 0x000000a000007945 */ /* 0x000fe40003800000 */
[----:B------:R-:W-:Y:S01]  /*fef0*/  FMUL R13, R12, UR22 ;  /* 0x000000160c0d7c20 */ /* 0x000fe20008400000 */
[----:B------:R-:W-:-:S03]  /*ff00*/  VIADD R12, R2, UR8 ;  /* 0x00000008020c7c36 */ /* 0x000fc60008000000 */
[----:B------:R-:W-:-:S05]  /*ff10*/  FFMA R13, R58, UR11, R13 ;  /* 0x0000000b3a0d7c23 */ /* 0x000fca000800000d */
[----:B------:R-:W-:-:S04]  /*ff20*/  F2FP.BF16.F32.PACK_AB R13, RZ, R13 ;  /* 0x0000000dff0d723e */ /* 0x000fc800000010ff */
[----:B------:R-:W-:Y:S02]  /*ff30*/  PRMT R14, R13, 0x7610, R14 ;  /* 0x000076100d0e7816 */ /* 0x000fe4000000000e */
[----:B------:R-:W-:-:S05]  /*ff40*/  @P2 MOV R13, R11 ;  /* 0x0000000b000d2202 */ /* 0x000fca0000000f00 */
[----:B------:R0:W-:Y:S01]  /*ff50*/  @P2 STG.E.U16 desc[UR20][R12.64+0x80], R14 ;  /* 0x0000800e0c002986 */ /* 0x0001e2000c101514 */
[----:B------:R-:W-:Y:S05]  /*ff60*/  @!P3 BRA `(.L_x_467) ;  /* 0x000000000004b947 */ /* 0x000fea0003800000 */
[----:B------:R0:W5:Y:S02]  /*ff70*/  LDG.E.LTC128B.U16 R15, desc[UR20][R8.64+0x82] ;  /* 0x00008214080f7981 */ /* 0x000164000c1e1520 */
.L_x_467:
[----:B------:R-:W-:Y:S05]  /*ff80*/  BSYNC B0 ;  /* 0x0000000000007941 */ /* 0x000fea0003800000 */
.L_x_466:
        /* <DEDUP_REMOVED lines=12> */
.L_x_469:
[----:B------:R-:W-:Y:S05]  /*10050*/  BSYNC B0 ;  /* 0x0000000000007941 */ /* 0x000fea0003800000 */
.L_x_468:
        /* <DEDUP_REMOVED lines=12> */
.L_x_471:
[----:B------:R-:W-:Y:S05]  /*10120*/  BSYNC B0 ;  /* 0x0000000000007941 */ /* 0x000fea0003800000 */
.L_x_470:
        /* <DEDUP_REMOVED lines=12> */
.L_x_473:
[----:B------:R-:W-:Y:S05]  /*101f0*/  BSYNC B0 ;  /* 0x0000000000007941 */ /* 0x000fea0003800000 */
.L_x_472:
[----:B0----5:R-:W-:Y:S01]  /*10200*/  SHF.L.U32 R12, R15, 0x10, RZ ;  /* 0x000000100f0c7819 */ /* 0x021fe200000006ff */
[----:B------:R-:W-:Y:S01]  /*10210*/  BSSY B0, `(.L_x_474) ;  /* 0x000000b000007945 */ /* 0x000fe20003800000 */
[----:B------:R-:W-:-:S03]  /*10220*/  ISETP.GT.AND P3, PT, R0, 0x49, P1 ;  /* 0x000000490000780c */ /* 0x000fc60000f64270 */
        /* <DEDUP_REMOVED lines=9> */
.L_x_475:
[----:B------:R-:W-:Y:S05]  /*102c0*/  BSYNC B0 ;  /* 0x0000000000007941 */ /* 0x000fea0003800000 */
.L_x_474:
[----:B0----5:R-:W-:Y:S01]  /*102d0*/  IMAD.U32 R12, R15, 0x10000, RZ ;  /* 0x000100000f0c7824 */ /* 0x021fe200078e00ff */
[----:B------:R-:W-:Y:S01]  /*102e0*/  ISETP.GT.AND P2, PT, R0, 0x50, P0 ;  /* 0x000000500000780c */ /* 0x000fe20000744270 */
[----:B------:R-:W-:Y:S02]  /*102f0*/  BSSY B0, `(.L_x_476) ;  /* 0x000000a000007945 */ /* 0x000fe40003800000 */
[----:B------:R-:W-:-:S04]  /*10300*/  FMUL R12, R12, UR22 ;  /* 0x000000160c0c7c20 */ /* 0x000fc80008400000 */
[----:B------:R-:W-:-:S05]  /*10310*/  FFMA R12, R63, UR11, R12 ;  /* 0x0000000b3f0c7c23 */ /* 0x000fca000800000c */
[----:B------:R-:W-:Y:S01]  /*10320*/  F2FP.BF16.F32.PACK_AB R13, RZ, R12 ;  /* 0x0000000cff0d723e */ /* 0x000fe200000010ff */
[----:B------:R-:W-:-:S03]  /*10330*/  VIADD R12, R2, UR8 ;  /* 0x00000008020c7c36 */ /* 0x000fc60008000000 */
[----:B------:R-:W-:Y:S02]  /*10340*/  PRMT R14, R13, 0x7610, R14 ;  /* 0x000076100d0e7816 */ /* 0x000fe4000000000e */
[----:B------:R-:W-:-:S05]  /*10350*/  @P3 MOV R13, R11 ;  /* 0x0000000b000d3202 */ /* 0x000fca0000000f00 */
[----:B------:R0:W-:Y:S01]  /*10360*/  @P3 STG.E.U16 desc[UR20][R12.64+0x92], R14 ;  /* 0x0000920e0c003986 */ /* 0x0001e2000c101514 */
[----:B------:R-:W-:Y:S05]  /*10370*/  @!P2 BRA `(.L_x_477) ;  /* 0x000000000004a947 */ /* 0x000fea0003800000 */
[----:B------:R0:W5:Y:S02]  /*10380*/  LDG.E.LTC128B.U16 R15, desc[UR20][R4.64+0xa0] ;  /* 0x0000a014040f7981 */ /* 0x000164000c1e1520 */
.L_x_477:
[----:B------:R-:W-:Y:S05]  /*10390*/  BSYNC B0 ;  /* 0x0000000000007941 */ /* 0x000fea0003800000 */
.L_x_476:
        /* <DEDUP_REMOVED lines=12> */
.L_x_479:
[----:B------:R-:W-:Y:S05]  /*10460*/  BSYNC B0 ;  /* 0x0000000000007941 */ /* 0x000fea0003800000 */
.L_x_478:
        /* <DEDUP_REMOVED lines=12> */
.L_x_481:
[----:B------:R-:W-:Y:S05]  /*10530*/  BSYNC B0 ;  /* 0x0000000000007941 */ /* 0x000fea0003800000 */
.L_x_480:
        /* <DEDUP_REMOVED lines=12> */
.L_x_483:
[----:B------:R-:W-:Y:S05]  /*10600*/  BSYNC B0 ;  /* 0x0000000000007941 */ /* 0x000fea0003800000 */
.L_x_482:
[----:B0----5:R-:W-:Y:S01]  /*10610*/  SHF.L.U32 R12, R15, 0x10, RZ ;  /* 0x000000100f0c7819 */ /* 0x021fe200000006ff */
[----:B------:R-:W-:Y:S01]  /*10620*/  BSSY B0, `(.L_x_484) ;  /* 0x000000b000007945 */ /* 0x000fe20003800000 */
[----:B------:R-:W-:-:S03]  /*10630*/  ISETP.GT.AND P2, PT, R0, 0x58, P0 ;  /* 0x000000580000780c */ /* 0x000fc60000744270 */
        /* <DEDUP_REMOVED lines=9> */
.L_x_485:
[----:B------:R-:W-:Y:S05]  /*106d0*/  BSYNC B0 ;  /* 0x0000000000007941 */ /* 0x000fea0003800000 */
.L_x_484:
        /* <DEDUP_REMOVED lines=12> */
.L_x_487:
[----:B------:R-:W-:Y:S05]  /*107a0*/  BSYNC B0 ;  /* 0x0000000000007941 */ /* 0x000fea0003800000 */
.L_x_486:
        /* <DEDUP_REMOVED lines=12> */
.L_x_489:
[----:B------:R-:W-:Y:S05]  /*10870*/  BSYNC B0 ;  /* 0x0000000000007941 */ /* 0x000fea0003800000 */
.L_x_488:
[----:B0----5:R-:W-:Y:S01]  /*10880*/  IMAD.U32 R12, R15, 0x10000, RZ ;  /* 0x000100000f0c7824 */ /* 0x021fe200078e00ff */
[----:B------:R-:W-:Y:S01]  /*10890*/  ISETP.GT.AND P3, PT, R0, 0x59, P1 ;  /* 0x000000590000780c */ /* 0x000fe20000f64270 */
[----:B------:R-:W-:Y:S02]  /*108a0*/  BSSY B0, `(.L_x_490) ;  /* 0x000000a000007945 */ /* 0x000fe40003800000 */
[----:B------:R-:W-:Y:S01]  /*108b0*/  FMUL R13, R12, UR22 ;  /* 0x000000160c0d7c20 */ /* 0x000fe20008400000 */
[----:B------:R-:W-:-:S03]  /*108c0*/  IADD3 R12, R2, UR8, RZ ;  /* 0x00000008020c7c10 */ /* 0x000fc6000fffe0ff */
[----:B------:R-:W-:-:S05]  /*108d0*/  FFMA R13, R70, UR11, R13 ;  /* 0x0000000b460d7c23 */ /* 0x000fca000800000d */
[----:B------:R-:W-:-:S04]  /*108e0*/  F2FP.BF16.F32.PACK_AB R13, RZ, R13 ;  /* 0x0000000dff0d723e */ /* 0x000fc800000010ff */
[----:B------:R-:W-:Y:S01]  /*108f0*/  PRMT R14, R13, 0x7610, R14 ;  /* 0x000076100d0e7816 */ /* 0x000fe2000000000e */
[----:B------:R-:W-:-:S05]  /*10900*/  @P2 IMAD.MOV.U32 R13, RZ, RZ, R11 ;  /* 0x000000ffff0d2224 */ /* 0x000fca00078e000b */
[----:B------:R0:W-:Y:S01]  /*10910*/  @P2 STG.E.U16 desc[UR20][R12.64+0xb0], R14 ;  /* 0x0000b00e0c002986 */ /* 0x0001e2000c101514 */
[----:B------:R-:W-:Y:S05]  /*10920*/  @!P3 BRA `(.L_x_491) ;  /* 0x000000000004b947 */ /* 0x000fea0003800000 */
[----:B------:R0:W5:Y:S02]  /*10930*/  LDG.E.LTC128B.U16 R15, desc[UR20][R8.64+0xb2] ;  /* 0x0000b214080f7981 */ /* 0x000164000c1e1520 */
.L_x_491:
[----:B------:R-:W-:Y:S05]  /*10940*/  BSYNC B0 ;  /* 0x0000000000007941 */ /* 0x000fea0003800000 */
.L_x_490:
        /* <DEDUP_REMOVED lines=12> */
.L_x_493:
[----:B------:R-:W-:Y:S05]  /*10a10*/  BSYNC B0 ;  /* 0x0000000000007941 */ /* 0x000fea0003800000 */
.L_x_492:
        /* <DEDUP_REMOVED lines=12> */
.L_x_495:
[----:B------:R-:W-:Y:S05]  /*10ae0*/  BSYNC B0 ;  /* 0x0000000000007941 */ /* 0x000fea0003800000 */
.L_x_494:
        /* <DEDUP_REMOVED lines=12> */
.L_x_497:
[----:B------:R-:W-:Y:S05]  /*10bb0*/  BSYNC B0 ;  /* 0x0000000000007941 */ /* 0x000fea0003800000 */
.L_x_496:
        /* <DEDUP_REMOVED lines=12> */
.L_x_499:
[----:B------:R-:W-:Y:S05]  /*10c80*/  BSYNC B0 ;  /* 0x0000000000007941 */ /* 0x000fea0003800000 */
.L_x_498:
        /* <DEDUP_REMOVED lines=12> */
.L_x_501:
[----:B------:R-:W-:Y:S05]  /*10d50*/  BSYNC B0 ;  /* 0x0000000000007941 */ /* 0x000fea0003800000 */
.L_x_500:
        /* <DEDUP_REMOVED lines=12> */
.L_x_503:
[----:B------:R-:W-:Y:S05]  /*10e20*/  BSYNC B0 ;  /* 0x0000000000007941 */ /* 0x000fea0003800000 */
.L_x_502:
        /* <DEDUP_REMOVED lines=12> */
.L_x_505:
[----:B------:R-:W-:Y:S05]  /*10ef0*/  BSYNC B0 ;  /* 0x0000000000007941 */ /* 0x000fea0003800000 */
.L_x_504:
        /* <DEDUP_REMOVED lines=12> */
.L_x_507:
[----:B------:R-:W-:Y:S05]  /*10fc0*/  BSYNC B0 ;  /* 0x0000000000007941 */ /* 0x000fea0003800000 */
.L_x_506:
        /* <DEDUP_REMOVED lines=12> */
.L_x_509:
[----:B------:R-:W-:Y:S05]  /*11090*/  BSYNC B0 ;  /* 0x0000000000007941 */ /* 0x000fea0003800000 */
.L_x_508:
        /* <DEDUP_REMOVED lines=12> */
.L_x_511:
[----:B------:R-:W-:Y:S05]  /*11160*/  BSYNC B0 ;  /* 0x0000000000007941 */ /* 0x000fea0003800000 */
.L_x_510:
        /* <DEDUP_REMOVED lines=12> */
.L_x_513:
[----:B------:R-:W-:Y:S05]  /*11230*/  BSYNC B0 ;  /* 0x0000000000007941 */ /* 0x000fea0003800000 */
.L_x_512:
        /* <DEDUP_REMOVED lines=12> */
.L_x_515:
[----:B------:R-:W-:Y:S05]  /*11300*/  BSYNC B0 ;  /* 0x0000000000007941 */ /* 0x000fea0003800000 */
.L_x_514:
        /* <DEDUP_REMOVED lines=12> */
.L_x_517:
[----:B------:R-:W-:Y:S05]  /*113d0*/  BSYNC B0 ;  /* 0x0000000000007941 */ /* 0x000fea0003800000 */
.L_x_516:
        /* <DEDUP_REMOVED lines=12> */
.L_x_519:
[----:B------:R-:W-:Y:S05]  /*114a0*/  BSYNC B0 ;  /* 0x0000000000007941 */ /* 0x000fea0003800000 */
.L_x_518:
[----:B01--45:R-:W-:Y:S01]  /*114b0*/  IMAD.U32 R4, R15, 0x10000, RZ ;  /* 0x000100000f047824 */ /* 0x033fe200078e00ff */
[----:B------:R-:W-:Y:S01]  /*114c0*/  @P0 MOV R6, R2 ;  /* 0x0000000200060202 */ /* 0x000fe20000000f00 */
[----:B------:R-:W-:Y:S01]  /*114d0*/  BSSY B0, `(.L_x_520) ;  /* 0x0000008000007945 */ /* 0x000fe20003800000 */
[----:B------:R-:W-:Y:S01]  /*114e0*/  ISETP.GT.AND P2, PT, R0, 0x78, P1 ;  /* 0x000000780000780c */ /* 0x000fe20000f44270 */
[----:B------:R-:W-:-:S04]  /*114f0*/  FMUL R4, R4, UR22 ;  /* 0x0000001604047c20 */ /* 0x000fc80008400000 */
[----:B------:R-:W-:-:S05]  /*11500*/  FFMA R4, R85, UR11, R4 ;  /* 0x0000000b55047c23 */ /* 0x000fca0008000004 */
[----:B------:R-:W-:-:S05]  /*11510*/  F2FP.BF16.F32.PACK_AB R4, RZ, R4 ;  /* 0x00000004ff04723e */ /* 0x000fca00000010ff */
[----:B------:R0:W-:Y:S01]  /*11520*/  @P0 STG.E.U16 desc[UR20][R6.64+0xf2], R4 ;  /* 0x0000f20406000986 */ /* 0x0001e2000c101514 */
[----:B------:R-:W-:Y:S05]  /*11530*/  @!P2 BRA `(.L_x_521) ;  /* 0x000000000004a947 */ /* 0x000fea0003800000 */
[----:B------:R1:W5:Y:S02]  /*11540*/  LDG.E.LTC128B.U16 R15, desc[UR20][R8.64+0xf0] ;  /* 0x0000f014080f7981 */ /* 0x000364000c1e1520 */
.L_x_521:
[----:B------:R-:W-:Y:S05]  /*11550*/  BSYNC B0 ;  /* 0x0000000000007941 */ /* 0x000fea0003800000 */
.L_x_520:
        /* <DEDUP_REMOVED lines=12> */
.L_x_523:
[----:B------:R-:W-:Y:S05]  /*11620*/  BSYNC B0 ;  /* 0x0000000000007941 */ /* 0x000fea0003800000 */
.L_x_522:
[----:B-----5:R-:W-:Y:S01]  /*11630*/  IMAD.U32 R15, R15, 0x10000, RZ ;  /* 0x000100000f0f7824 */ /* 0x020fe200078e00ff */
[----:B------:R-:W-:-:S03]  /*11640*/  IADD3 R2, R2, UR8, RZ ;  /* 0x0000000802027c10 */ /* 0x000fc6000fffe0ff */
[----:B0-----:R-:W-:-:S04]  /*11650*/  FMUL R0, R15, UR22 ;  /* 0x000000160f007c20 */ /* 0x001fc80008400000 */
[----:B------:R-:W-:Y:S01]  /*11660*/  FFMA R0, R87, UR11, R0 ;  /* 0x0000000b57007c23 */ /* 0x000fe20008000000 */
[----:B------:R-:W-:Y:S06]  /*11670*/  @!P1 EXIT ;  /* 0x000000000000994d */ /* 0x000fec0003800000 */
[----:B------:R-:W-:Y:S01]  /*11680*/  F2FP.BF16.F32.PACK_AB R0, RZ, R0 ;  /* 0x00000000ff00723e */ /* 0x000fe200000010ff */
[----:B------:R-:W-:-:S05]  /*11690*/  IMAD.MOV.U32 R3, RZ, RZ, R11 ;  /* 0x000000ffff037224 */ /* 0x000fca00078e000b */
[----:B------:R-:W-:Y:S01]  /*116a0*/  STG.E.U16 desc[UR20][R2.64+0xf2], R0 ;  /* 0x0000f20002007986 */ /* 0x000fe2000c101514 */
[----:B------:R-:W-:Y:S05]  /*116b0*/  EXIT ;  /* 0x000000000000794d */ /* 0x000fea0003800000 */
.L_x_21:
[----:B------:R-:W2:Y:S01]  /*116c0*/  LDL.LU R7, [R1+0x8] ;  /* 0x0000080001077983 */ /* 0x000ea20000300800 */
[----:B------:R-:W-:-:S03]  /*116d0*/  ULDC.64 UR6, c[0x0][0x650] ;  /* 0x0001940000067ab9 */ /* 0x000fc60000000a00 */
[----:B------:R-:W3:Y:S04]  /*116e0*/  LDL.LU R6, [R1+0xc] ;  /* 0x00000c0001067983 */ /* 0x000ee80000300800 */
[----:B------:R-:W4:Y:S04]  /*116f0*/  LDL.LU R8, [R1+0x18] ;  /* 0x0000180001087983 */ /* 0x000f280000300800 */
[----:B------:R-:W5:Y:S04]  /*11700*/  LDL.LU R252, [R1+0x4c] ;  /* 0x00004c0001fc7983 */ /* 0x000f680000300800 */
        /* <DEDUP_REMOVED lines=35> */
[----:B------:R-:W5:Y:S01]  /*11940*/  LDL.LU R232, [R1+0xdc] ;  /* 0x0000dc0001e87983 */ /* 0x000f620000300800 */
[----:B------:R-:W-:-:S03]  /*11950*/  LEA R2, P2, R4, UR6, 0x1 ;  /* 0x0000000604027c11 */ /* 0x000fc6000f8408ff */
[----:B------:R-:W5:Y:S04]  /*11960*/  LDL.LU R231, [R1+0xe0] ;  /* 0x0000e00001e77983 */ /* 0x000f680000300800 */
[----:B------:R-:W5:Y:S04]  /*11970*/  LDL.LU R233, [R1+0xe4] ;  /* 0x0000e40001e97983 */ /* 0x000f680000300800 */
[----:B------:R-:W5:Y:S04]  /*11980*/  LDL.LU R234, [R1+0xe8] ;  /* 0x0000e80001ea7983 */ /* 0x000f680000300800 */
[----:B------:R-:W5:Y:S01]  /*11990*/  LDL.LU R235, [R1+0xec] ;  /* 0x0000ec0001eb7983 */ /* 0x000f620000300800 */
[----:B------:R-:W-:-:S03]  /*119a0*/  LEA.HI.X R3, R4, UR7, R3, 0x1, P2 ;  /* 0x0000000704037c11 */ /* 0x000fc600090f0c03 */
[----:B------:R-:W5:Y:S04]  /*119b0*/  LDL.LU R236, [R1+0xf0] ;  /* 0x0000f00001ec7983 */ /* 0x000f680000300800 */
[----:B------:R-:W5:Y:S04]  /*119c0*/  LDL.LU R237, [R1+0xf4] ;  /* 0x0000f40001ed7983 */ /* 0x000f680000300800 */
[----:B------:R-:W5:Y:S04]  /*119d0*/  LDL.LU R238, [R1+0xf8] ;  /* 0x0000f80001ee7983 */ /* 0x000f680000300800 */
[----:B------:R-:W5:Y:S04]  /*119e0*/  LDL.LU R239, [R1+0xfc] ;  /* 0x0000fc0001ef7983 */ /* 0x000f680000300800 */
[----:B------:R-:W4:Y:S04]  /*119f0*/  LDL.LU R4, [R1+0x4] ;  /* 0x0000040001047983 */ /* 0x000f280000300800 */
[----:B------:R-:W5:Y:S01]  /*11a00*/  LDL.LU R5, [R1] ;  /* 0x0000000001057983 */ /* 0x000f620000300800 */
[----:B------:R-:W-:Y:S01]  /*11a10*/  ISETP.GT.AND P2, PT, R0, 0x1, P0 ;  /* 0x000000010000780c */ /* 0x000fe20000744270 */
[----:B------:R-:W-:-:S02]  /*11a20*/  USHF.L.U32 UR9, UR4, 0x1, URZ ;  /* 0x0000000104097899 */ /* 0x000fc4000800063f */
[----:B------:R-:W-:Y:S01]  /*11a30*/  USHF.L.U64.HI UR8, UR4, 0x1, UR5 ;  /* 0x0000000104087899 */ /* 0x000fe20008010205 */
[----:B--2---:R-:W-:Y:S01]  /*11a40*/  FMUL R7, R7, UR11 ;  /* 0x0000000b07077c20 */ /* 0x004fe20008400000 */
[----:B---3--:R-:W-:-:S04]  /*11a50*/  FMUL R6, R6, UR11 ;  /* 0x0000000b06067c20 */ /* 0x008fc80008400000 */
[----:B------:R-:W-:Y:S02]  /*11a60*/  F2FP.BF16.F32.PACK_AB R7, RZ, R7 ;  /* 0x00000007ff07723e */ /* 0x000fe400000010ff */
[----:B------:R-:W-:Y:S01]  /*11a70*/  F2FP.BF16.F32.PACK_AB R6, RZ, R6 ;  /* 0x00000006ff06723e */ /* 0x000fe200000010ff */
[----:B----4-:R-:W-:Y:S01]  /*11a80*/  FMUL R4, R4, UR11 ;  /* 0x0000000b04047c20 */ /* 0x010fe20008400000 */
[----:B-----5:R-:W-:-:S04]  /*11a90*/  FMUL R5, R5, UR11 ;  /* 0x0000000b05057c20 */ /* 0x020fc80008400000 */
[----:B------:R-:W-:Y:S02]  /*11aa0*/  F2FP.BF16.F32.PACK_AB R4, RZ, R4 ;  /* 0x00000004ff04723e */ /* 0x000fe400000010ff */
[----:B------:R-:W-:-:S03]  /*11ab0*/  F2FP.BF16.F32.PACK_AB R5, RZ, R5 ;  /* 0x00000005ff05723e */ /* 0x000fc600000010ff */
[----:B------:R1:W-:Y:S04]  /*11ac0*/  @P2 STG.E.U16 desc[UR20][R2.64+0x2], R4 ;  /* 0x0000020402002986 */ /* 0x0003e8000c101514 */
[----:B------:R2:W-:Y:S01]  /*11ad0*/  @P1 STG.E.U16 desc[UR20][R2.64], R5 ;  /* 0x0000000502001986 */ /* 0x0005e2000c101514 */
[----:B------:R-:W-:-:S04]  /*11ae0*/  ISETP.GT.AND P1, PT, R14, 0x8, PT ;  /* 0x000000080e00780c */ /* 0x000fc80003f24270 */
[----:B------:R-:W-:Y:S02]  /*11af0*/  ISETP.GT.AND P2, PT, R0, RZ, P1 ;  /* 0x000000ff0000720c */ /* 0x000fe40000f44270 */
[----:B-1----:R-:W-:-:S04]  /*11b00*/  IADD3 R4, P3, R2, UR9, RZ ;  /* 0x0000000902047c10 */ /* 0x002fc8000ff7e0ff */
[----:B--2---:R-:W-:-:S07]  /*11b10*/  IADD3.X R5, R3, UR8, RZ, P3, !PT ;  /* 0x0000000803057c10 */ /* 0x004fce0009ffe4ff */
[----:B------:R1:W-:Y:S01]  /*11b20*/  @P2 STG.E.U16 desc[UR20][R4.64], R7 ;  /* 0x0000000704002986 */ /* 0x0003e2000c101514 */
[----:B------:R-:W-:-:S03]  /*11b30*/  ISETP.GT.AND P2, PT, R0, 0x1, P1 ;  /* 0x000000010000780c */ /* 0x000fc60000f44270 */
[----:B-1----:R-:W2:Y:S10]  /*11b40*/  LDL.LU R7, [R1+0x14] ;  /* 0x0000140001077983 */ /* 0x002eb40000300800 */
[----:B------:R1:W-:Y:S04]  /*11b50*/  @P2 STG.E.U16 desc[UR20][R4.64+0x2], R6 ;  /* 0x0000020604002986 */ /* 0x0003e8000c101514 */
[----:B-1----:R-:W3:Y:S01]  /*11b60*/  LDL.LU R6, [R1+0x10] ;  /* 0x0000100001067983 */ /* 0x002ee20000300800 */
[----:B------:R-:W-:Y:S01]  /*11b70*/  ISETP.GT.AND P2, PT, R0, 0x8, P0 ;  /* 0x000000080000780c */ /* 0x000fe20000744270 */
[----:B------:R-:W-:Y:S01]  /*11b80*/  FMUL R8, R8, UR11 ;  /* 0x0000000b08087c20 */ /* 0x000fe20008400000 */
[----:B------:R-:W-:-:S02]  /*11b90*/  ISETP.GT.AND P3, PT, R0, 0x9, P0 ;  /* 0x000000090000780c */ /* 0x000fc40000764270 */
[----:B------:R-:W-:Y:S01]  /*11ba0*/  ISETP.GT.AND P4, PT, R0, 0x8, P1 ;  /* 0x000000080000780c */ /* 0x000fe20000f84270 */
[----:B--2---:R-:W-:-:S05]  /*11bb0*/  FMUL R7, R7, UR11 ;  /* 0x0000000b07077c20 */ /* 0x004fca0008400000 */
[----:B------:R-:W-:Y:S01]  /*11bc0*/  F2FP.BF16.F32.PACK_AB R7, RZ, R7 ;  /* 0x00000007ff07723e */ /* 0x000fe200000010ff */
[----:B---3--:R-:W-:-:S05]  /*11bd0*/  FMUL R6, R6, UR11 ;  /* 0x0000000b06067c20 */ /* 0x008fca0008400000 */
[----:B------:R-:W-:-:S04]  /*11be0*/  F2FP.BF16.F32.PACK_AB R6, RZ, R6 ;  /* 0x00000006ff06723e */ /* 0x000fc800000010ff */
[----:B------:R-:W-:Y:S02]  /*11bf0*/  PRMT R9, R6, 0x7610, R9 ;  /* 0x0000761006097816 */ /* 0x000fe40000000009 */
[----:B------:R-:W-:Y:S01]  /*11c00*/  F2FP.BF16.F32.PACK_AB R6, RZ, R8 ;  /* 0x00000008ff06723e */ /* 0x000fe200000010ff */
[----:B------:R1:W-:Y:S04]  /*11c10*/  @P3 STG.E.U16 desc[UR20][R2.64+0x12], R7 ;  /* 0x0000120702003986 */ /* 0x0003e8000c101514 */
[----:B------:R-:W2:Y:S04]  /*11c20*/  LDL.LU R8, [R1+0x28] ;  /* 0x0000280001087983 */ /* 0x000ea80000300800 */
[----:B------:R-:W-:Y:S04]  /*11c30*/  @P2 STG.E.U16 desc[UR20][R2.64+0x10], R9 ;  /* 0x0000100902002986 */ /* 0x000fe8000c101514 */
[----:B-1----:R-:W3:Y:S04]  /*11c40*/  LDL.LU R7, [R1+0x24] ;  /* 0x0000240001077983 */ /* 0x002ee80000300800 */
[----:B------:R1:W-:Y:S04]  /*11c50*/  @P4 STG.E.U16 desc[UR20][R4.64+0x10], R6 ;  /* 0x0000100604004986 */ /* 0x0003e8000c101514 */
[----:B-1----:R-:W4:Y:S01]  /*11c60*/  LDL.LU R6, [R1+0x1c] ;  /* 0x00001c0001067983 */ /* 0x002f220000300800 */
[----:B------:R-:W-:Y:S01]  /*11c70*/  ISETP.GT.AND P2, PT, R0, 0x9, P1 ;  /* 0x000000090000780c */ /* 0x000fe20000f44270 */
[----:B----4-:R-:W-:-:S05]  /*11c80*/  FMUL R6, R6, UR11 ;  /* 0x0000000b06067c20 */ /* 0x010fca0008400000 */
[----:B------:R-:W-:-:S07]  /*11c90*/  F2FP.BF16.F32.PACK_AB R6, RZ, R6 ;  /* 0x00000006ff06723e */ /* 0x000fce00000010ff */
[----:B------:R1:W-:Y:S04]  /*11ca0*/  @P2 STG.E.U16 desc[UR20][R4.64+0x12], R6 ;  /* 0x0000120604002986 */ /* 0x0003e8000c101514 */
[----:B-1----:R-:W4:Y:S01]  /*11cb0*/  LDL.LU R6, [R1+0x20] ;  /* 0x0000200001067983 */ /* 0x002f220000300800 */
[----:B--2---:R-:W-:Y:S01]  /*11cc0*/  FMUL R8, R8, UR11 ;  /* 0x0000000b08087c20 */ /* 0x004fe20008400000 */
[C---:B------:R-:W-:Y:S01]  /*11cd0*/  ISETP.GT.AND P2, PT, R0.reuse, 0x10, P0 ;  /* 0x000000100000780c */ /* 0x040fe20000744270 */
[----:B---3--:R-:W-:Y:S01]  /*11ce0*/  FMUL R7, R7, UR11 ;  /* 0x0000000b07077c20 */ /* 0x008fe20008400000 */
[C---:B------:R-:W-:Y:S02]  /*11cf0*/  ISETP.GT.AND P3, PT, R0.reuse, 0x11, P0 ;  /* 0x000000110000780c */ /* 0x040fe40000764270 */
[----:B------:R-:W-:-:S02]  /*11d00*/  ISETP.GT.AND P4, PT, R0, 0x10, P1 ;  /* 0x000000100000780c */ /* 0x000fc40000f84270 */
[----:B------:R-:W-:Y:S01]  /*11d10*/  F2FP.BF16.F32.PACK_AB R7, RZ, R7 ;  /* 0x00000007ff07723e */ /* 0x000fe200000010ff */
[----:B----4-:R-:W-:-:S05]  /*11d20*/  FMUL R6, R6, UR11 ;  /* 0x0000000b06067c20 */ /* 0x010fca0008400000 */
[----:B------:R-:W-:-:S04]  /*11d30*/  F2FP.BF16.F32.PACK_AB R6, RZ, R6 ;  /* 0x00000006ff06723e */ /* 0x000fc800000010ff */
[----:B------:R-:W-:Y:S02]  /*11d40*/  PRMT R9, R6, 0x7610, R9 ;  /* 0x0000761006097816 */ /* 0x000fe40000000009 */
[----:B------:R-:W-:Y:S02]  /*11d50*/  F2FP.BF16.F32.PACK_AB R6, RZ, R8 ;  /* 0x00000008ff06723e */ /* 0x000fe400000010ff */
[----:B------:R-:W2:Y:S04]  /*11d60*/  LDL.LU R8, [R1+0x2c] ;  /* 0x00002c0001087983 */ /* 0x000ea80000300800 */
[----:B------:R1:W-:Y:S01]  /*11d70*/  @P2 STG.E.U16 desc[UR20][R2.64+0x20], R9 ;  /* 0x0000200902002986 */ /* 0x0003e2000c101514 */
[----:B------:R-:W-:-:S03]  /*11d80*/  ISETP.GT.AND P2, PT, R0, 0x11, P1 ;  /* 0x000000110000780c */ /* 0x000fc60000f44270 */
[----:B------:R-:W-:Y:S04]  /*11d90*/  @P3 STG.E.U16 desc[UR20][R2.64+0x22], R7 ;  /* 0x0000220702003986 */ /* 0x000fe8000c101514 */
[----:B------:R3:W-:Y:S04]  /*11da0*/  @P4 STG.E.U16 desc[UR20][R4.64+0x20], R6 ;  /* 0x0000200604004986 */ /* 0x0007e8000c101514 */
[----:B-1----:R-:W4:Y:S01]  /*11db0*/  LDL.LU R9, [R1+0x34] ;  /* 0x0000340001097983 */ /* 0x002f220000300800 */
[----:B--2---:R-:W-:-:S05]  /*11dc0*/  FMUL R8, R8, UR11 ;  /* 0x0000000b08087c20 */ /* 0x004fca0008400000 */
[----:B------:R-:W-:-:S04]  /*11dd0*/  F2FP.BF16.F32.PACK_AB R8, RZ, R8 ;  /* 0x00000008ff08723e */ /* 0x000fc800000010ff */
[----:B---3--:R-:W-:Y:S02]  /*11de0*/  PRMT R6, R8, 0x7610, R6 ;  /* 0x0000761008067816 */ /* 0x008fe40000000006 */
[----:B------:R-:W2:Y:S04]  /*11df0*/  LDL.LU R8, [R1+0x30] ;  /* 0x0000300001087983 */ /* 0x000ea80000300800 */
[----:B------:R1:W-:Y:S04]  /*11e00*/  @P2 STG.E.U16 desc[UR20][R4.64+0x22], R6 ;  /* 0x0000220604002986 */ /* 0x0003e8000c101514 */
[----:B-1----:R-:W3:Y:S01]  /*11e10*/  LDL.LU R6, [R1+0x3c] ;  /* 0x00003c0001067983 */ /* 0x002ee20000300800 */
[----:B------:R-:W-:Y:S01]  /*11e20*/  ISETP.GT.AND P2, PT, R0, 0x18, P0 ;  /* 0x000000180000780c */ /* 0x000fe20000744270 */
[----:B----4-:R-:W-:Y:S01]  /*11e30*/  FMUL R9, R9, UR11 ;  /* 0x0000000b09097c20 */ /* 0x010fe20008400000 */
[----:B--2---:R-:W-:-:S05]  /*11e40*/  FMUL R8, R8, UR11 ;  /* 0x0000000b08087c20 */ /* 0x004fca0008400000 */
[----:B------:R-:W-:Y:S02]  /*11e50*/  F2FP.BF16.F32.PACK_AB R7, RZ, R8 ;  /* 0x00000008ff07723e */ /* 0x000fe400000010ff */
[----:B------:R-:W-:Y:S02]  /*11e60*/  F2FP.BF16.F32.PACK_AB R8, RZ, R9 ;  /* 0x00000009ff08723e */ /* 0x000fe400000010ff */
[----:B------:R-:W2:Y:S01]  /*11e70*/  LDL.LU R9, [R1+0x38] ;  /* 0x0000380001097983 */ /* 0x000ea20000300800 */
[C---:B------:R-:W-:Y:S02]  /*11e80*/  ISETP.GT.AND P3, PT, R0.reuse, 0x19, P0 ;  /* 0x000000190000780c */ /* 0x040fe40000764270 */
[----:B------:R-:W-:Y:S01]  /*11e90*/  ISETP.GT.AND P4, PT, R0, 0x18, P1 ;  /* 0x000000180000780c */ /* 0x000fe20000f84270 */
[----:B------:R1:W-:Y:S01]  /*11ea0*/  @P2 STG.E.U16 desc[UR20][R2.64+0x30], R7 ;  /* 0x0000300702002986 */ /* 0x0003e2000c101514 */
[----:B---3--:R-:W-:-:S05]  /*11eb0*/  FMUL R6, R6, UR11 ;  /* 0x0000000b06067c20 */ /* 0x008fca0008400000 */
[----:B------:R-:W-:Y:S01]  /*11ec0*/  F2FP.BF16.F32.PACK_AB R6, RZ, R6 ;  /* 0x00000006ff06723e */ /* 0x000fe200000010ff */
[----:B-1----:R-:W3:Y:S03]  /*11ed0*/  LDL.LU R7, [R1+0x44] ;  /* 0x0000440001077983 */ /* 0x002ee60000300800 */
[----:B------:R-:W-:Y:S02]  /*11ee0*/  PRMT R10, R6, 0x7610, R10 ;  /* 0x00007610060a7816 */ /* 0x000fe4000000000a */
[----:B------:R-:W4:Y:S04]  /*11ef0*/  LDL.LU R6, [R1+0x40] ;  /* 0x0000400001067983 */ /* 0x000f280000300800 */
[----:B------:R1:W-:Y:S01]  /*11f00*/  @P3 STG.E.U16 desc[UR20][R2.64+0x32], R8 ;  /* 0x0000320802003986 */ /* 0x0003e2000c101514 */
[----:B------:R-:W-:-:S02]  /*11f10*/  ISETP.GT.AND P2, PT, R0, 0x19, P1 ;  /* 0x000000190000780c */ /* 0x000fc40000f44270 */
[----:B------:R-:W-:Y:S01]  /*11f20*/  ISETP.GT.AND P5, PT, R0, 0x30, P1 ;  /* 0x000000300000780c */ /* 0x000fe20000fa4270 */
[----:B------:R-:W-:Y:S01]  /*11f30*/  FMUL R12, R12, UR11 ;  /* 0x0000000b0c0c7c20 */ /* 0x000fe20008400000 */
        /* <DEDUP_REMOVED lines=31> */
[----:B------:R-:W-:-:S02]  /*12130*/  USHF.L.U32 UR6, UR14, 0x6, URZ ;  /* 0x000000060e067899 */ /* 0x000fc4000800063f */
[----:B------:R-:W-:Y:S01]  /*12140*/  USHF.L.U64.HI UR7, UR14, 0x6, UR15 ;  /* 0x000000060e077899 */ /* 0x000fe2000801020f */
[----:B------:R-:W-:Y:S01]  /*12150*/  FMUL R152, R152, UR11 ;  /* 0x0000000b98987c20 */ /* 0x000fe20008400000 */
[----:B------:R-:W-:Y:S01]  /*12160*/  FMUL R153, R153, UR11 ;  /* 0x0000000b99997c20 */ /* 0x000fe20008400000 */
[----:B------:R-:W-:Y:S01]  /*12170*/  FMUL R154, R154, UR11 ;  /* 0x0000000b9a9a7c20 */ /* 0x000fe20008400000 */
[----:B------:R-:W-:Y:S01]  /*12180*/  FMUL R155, R155, UR11 ;  /* 0x0000000b9b9b7c20 */ /* 0x000fe20008400000 */
[----:B--2---:R-:W-:-:S05]  /*12190*/  FMUL R9, R9, UR11 ;  /* 0x0000000b09097c20 */ /* 0x004fca0008400000 */
[----:B------:R-:W-:Y:S01]  /*121a0*/  F2FP.BF16.F32.PACK_AB R9, RZ, R9 ;  /* 0x00000009ff09723e */ /* 0x000fe200000010ff */
[----:B----4-:R-:W-:-:S05]  /*121b0*/  FMUL R6, R6, UR11 ;  /* 0x0000000b06067c20 */ /* 0x010fca0008400000 */
[----:B-1----:R-:W-:Y:S02]  /*121c0*/  F2FP.BF16.F32.PACK_AB R8, RZ, R6 ;  /* 0x00000006ff08723e */ /* 0x002fe400000010ff */
[----:B------:R-:W2:Y:S04]  /*121d0*/  LDL.LU R6, [R1+0x48] ;  /* 0x0000480001067983 */ /* 0x000ea80000300800 */
[----:B------:R1:W-:Y:S04]  /*121e0*/  @P4 STG.E.U16 desc[UR20][R4.64+0x30], R9 ;  /* 0x0000300904004986 */ /* 0x0003e8000c101514 */
[----:B------:R-:W-:Y:S01]  /*121f0*/  @P2 STG.E.U16 desc[UR20][R4.64+0x32], R10 ;  /* 0x0000320a04002986 */ /* 0x000fe2000c101514 */
[C---:B------:R-:W-:Y:S01]  /*12200*/  ISETP.GT.AND P2, PT, R0.reuse, 0x20, P0 ;  /* 0x000000200000780c */ /* 0x040fe20000744270 */
[----:B---3--:R-:W-:Y:S01]  /*12210*/  FMUL R7, R7, UR11 ;  /* 0x0000000b07077c20 */ /* 0x008fe20008400000 */
[----:B------:R-:W-:-:S02]  /*12220*/  ISETP.GT.AND P3, PT, R0, 0x21, P0 ;  /* 0x000000210000780c */ /* 0x000fc40000764270 */
[----:B------:R-:W-:Y:S02]  /*12230*/  ISETP.GT.AND P4, PT, R0, 0x20, P1 ;  /* 0x000000200000780c */ /* 0x000fe40000f84270 */
[----:B------:R-:W-:-:S07]  /*12240*/  F2FP.BF16.F32.PACK_AB R7, RZ, R7 ;  /* 0x00000007ff07723e */ /* 0x000fce00000010ff */
[----:B------:R3:W-:Y:S01]  /*12250*/  @P2 STG.E.U16 desc[UR20][R2.64+0x40], R8 ;  /* 0x0000400802002986 */ /* 0x0007e2000c101514 */
[----:B------:R-:W-:Y:S02]  /*12260*/  ISETP.GT.AND P2, PT, R0, 0x21, P1 ;  /* 0x000000210000780c */ /* 0x000fe40000f44270 */
[----:B-1----:R-:W-:Y:S01]  /*12270*/  PRMT R9, R7, 0x7610, R9 ;  /* 0x0000761007097816 */ /* 0x002fe20000000009 */
[----:B------:R-:W-:-:S04]  /*12280*/  FMUL R7, R250, UR11 ;  /* 0x0000000bfa077c20 */ /* 0x000fc80008400000 */
[----:B------:R1:W-:Y:S01]  /*12290*/  @P3 STG.E.U16 desc[UR20][R2.64+0x42], R9 ;  /* 0x0000420902003986 */ /* 0x0003e2000c101514 */
[----:B------:R-:W-:Y:S01]  /*122a0*/  ISETP.GT.AND P3, PT, R0, 0x29, P0 ;  /* 0x000000290000780c */ /* 0x000fe20000764270 */
[----:B---3--:R-:W-:Y:S01]  /*122b0*/  FMUL R8, R249, UR11 ;  /* 0x0000000bf9087c20 */ /* 0x008fe20008400000 */
[----:B------:R-:W-:-:S04]  /*122c0*/  F2FP.BF16.F32.PACK_AB R7, RZ, R7 ;  /* 0x00000007ff07723e */ /* 0x000fc800000010ff */
[----:B------:R-:W-:Y:S02]  /*122d0*/  F2FP.BF16.F32.PACK_AB R8, RZ, R8 ;  /* 0x00000008ff08723e */ /* 0x000fe400000010ff */
[----:B------:R-:W-:Y:S02]  /*122e0*/  PRMT R15, R7, 0x7610, R15 ;  /* 0x00007610070f7816 */ /* 0x000fe4000000000f */
[----:B------:R-:W-:Y:S01]  /*122f0*/  PRMT R17, R8, 0x7610, R17 ;  /* 0x0000761008117816 */ /* 0x000fe20000000011 */
[----:B------:R-:W-:Y:S01]  /*12300*/  FMUL R7, R247, UR11 ;  /* 0x0000000bf7077c20 */ /* 0x000fe20008400000 */
[----:B------:R-:W-:-:S04]  /*12310*/  FMUL R8, R246, UR11 ;  /* 0x0000000bf6087c20 */ /* 0x000fc80008400000 */
[----:B------:R-:W-:Y:S02]  /*12320*/  F2FP.BF16.F32.PACK_AB R7, RZ, R7 ;  /* 0x00000007ff07723e */ /* 0x000fe400000010ff */
[----:B------:R-:W-:Y:S01]  /*12330*/  F2FP.BF16.F32.PACK_AB R8, RZ, R8 ;  /* 0x00000008ff08723e */ /* 0x000fe200000010ff */
[----:B-1----:R-:W-:Y:S01]  /*12340*/  FMUL R9, R245, UR11 ;  /* 0x0000000bf5097c20 */ /* 0x002fe20008400000 */
[----:B------:R-:W-:-:S04]  /*12350*/  F2FP.BF16.F32.PACK_AB R12, RZ, R12 ;  /* 0x0000000cff0c723e */ /* 0x000fc800000010ff */
[----:B------:R-:W-:Y:S02]  /*12360*/  F2FP.BF16.F32.PACK_AB R9, RZ, R9 ;  /* 0x00000009ff09723e */ /* 0x000fe400000010ff */
[----:B------:R-:W-:Y:S02]  /*12370*/  F2FP.BF16.F32.PACK_AB R16, RZ, R16 ;  /* 0x00000010ff10723e */ /* 0x000fe400000010ff */
[----:B------:R-:W-:Y:S02]  /*12380*/  F2FP.BF16.F32.PACK_AB R18, RZ, R18 ;  /* 0x00000012ff12723e */ /* 0x000fe400000010ff */
[----:B------:R-:W-:Y:S02]  /*12390*/  F2FP.BF16.F32.PACK_AB R20, RZ, R20 ;  /* 0x00000014ff14723e */ /* 0x000fe400000010ff */
[----:B------:R-:W-:Y:S02]  /*123a0*/  F2FP.BF16.F32.PACK_AB R19, RZ, R19 ;  /* 0x00000013ff13723e */ /* 0x000fe400000010ff */
[----:B------:R-:W-:-:S02]  /*123b0*/  F2FP.BF16.F32.PACK_AB R21, RZ, R21 ;  /* 0x00000015ff15723e */ /* 0x000fc400000010ff */
        /* <DEDUP_REMOVED lines=25> */
[----:B------:R-:W-:Y:S01]  /*12550*/  F2FP.BF16.F32.PACK_AB R239, RZ, R239 ;  /* 0x000000efffef723e */ /* 0x000fe200000010ff */
[----:B--2---:R-:W-:-:S05]  /*12560*/  FMUL R6, R6, UR11 ;  /* 0x0000000b06067c20 */ /* 0x004fca0008400000 */
[----:B------:R-:W-:-:S04]  /*12570*/  F2FP.BF16.F32.PACK_AB R6, RZ, R6 ;  /* 0x00000006ff06723e */ /* 0x000fc800000010ff */
[----:B------:R-:W-:Y:S01]  /*12580*/  PRMT R10, R6, 0x7610, R10 ;  /* 0x00007610060a7816 */ /* 0x000fe2000000000a */
[----:B------:R-:W-:-:S05]  /*12590*/  FMUL R6, R252, UR11 ;  /* 0x0000000bfc067c20 */ /* 0x000fca0008400000 */
[----:B------:R-:W-:-:S04]  /*125a0*/  F2FP.BF16.F32.PACK_AB R6, RZ, R6 ;  /* 0x00000006ff06723e */ /* 0x000fc800000010ff */
[----:B------:R-:W-:Y:S01]  /*125b0*/  PRMT R11, R6, 0x7610, R11 ;  /* 0x00007610060b7816 */ /* 0x000fe2000000000b */
[----:B------:R1:W-:Y:S01]  /*125c0*/  @P4 STG.E.U16 desc[UR20][R4.64+0x40], R10 ;  /* 0x0000400a04004986 */ /* 0x0003e2000c101514 */
[----:B------:R-:W-:-:S03]  /*125d0*/  FMUL R6, R251, UR11 ;  /* 0x0000000bfb067c20 */ /* 0x000fc60008400000 */
[----:B------:R2:W-:Y:S01]  /*125e0*/  @P2 STG.E.U16 desc[UR20][R4.64+0x42], R11 ;  /* 0x0000420b04002986 */ /* 0x0005e2000c101514 */
[C---:B------:R-:W-:Y:S02]  /*125f0*/  ISETP.GT.AND P2, PT, R0.reuse, 0x28, P0 ;  /* 0x000000280000780c */ /* 0x040fe40000744270 */
[----:B------:R-:W-:Y:S02]  /*12600*/  ISETP.GT.AND P4, PT, R0, 0x28, P1 ;  /* 0x000000280000780c */ /* 0x000fe40000f84270 */
[----:B------:R-:W-:-:S04]  /*12610*/  F2FP.BF16.F32.PACK_AB R6, RZ, R6 ;  /* 0x00000006ff06723e */ /* 0x000fc800000010ff */
[----:B------:R-:W-:Y:S01]  /*12620*/  PRMT R13, R6, 0x7610, R13 ;  /* 0x00007610060d7816 */ /* 0x000fe2000000000d */
[----:B------:R-:W-:Y:S01]  /*12630*/  @P3 STG.E.U16 desc[UR20][R2.64+0x52], R15 ;  /* 0x0000520f02003986 */ /* 0x000fe2000c101514 */
[----:B------:R-:W-:-:S03]  /*12640*/  ISETP.GT.AND P3, PT, R0, 0x30, P0 ;  /* 0x000000300000780c */ /* 0x000fc60000764270 */
[----:B------:R3:W-:Y:S01]  /*12650*/  @P2 STG.E.U16 desc[UR20][R2.64+0x50], R13 ;  /* 0x0000500d02002986 */ /* 0x0007e2000c101514 */
[----:B------:R-:W-:Y:S01]  /*12660*/  ISETP.GT.AND P2, PT, R0, 0x29, P1 ;  /* 0x000000290000780c */ /* 0x000fe20000f44270 */
[----:B------:R-:W-:Y:S02]  /*12670*/  FMUL R6, R248, UR11 ;  /* 0x0000000bf8067c20 */ /* 0x000fe40008400000 */
[----:B------:R4:W-:Y:S01]  /*12680*/  @P4 STG.E.U16 desc[UR20][R4.64+0x50], R17 ;  /* 0x0000501104004986 */ /* 0x0009e2000c101514 */
[----:B------:R-:W-:Y:S02]  /*12690*/  ISETP.GT.AND P4, PT, R0, 0x31, P0 ;  /* 0x000000310000780c */ /* 0x000fe40000784270 */
[----:B------:R-:W-:Y:S01]  /*126a0*/  F2FP.BF16.F32.PACK_AB R6, RZ, R6 ;  /* 0x00000006ff06723e */ /* 0x000fe200000010ff */
[----:B-1----:R-:W-:Y:S01]  /*126b0*/  FMUL R10, R244, UR11 ;  /* 0x0000000bf40a7c20 */ /* 0x002fe20008400000 */
[----:B--2---:R-:W-:-:S05]  /*126c0*/  FMUL R11, R243, UR11 ;  /* 0x0000000bf30b7c20 */ /* 0x004fca0008400000 */
[----:B------:R-:W-:Y:S01]  /*126d0*/  @P2 STG.E.U16 desc[UR20][R4.64+0x52], R6 ;  /* 0x0000520604002986 */ /* 0x000fe2000c101514 */
[----:B------:R-:W-:-:S03]  /*126e0*/  ISETP.GT.AND P2, PT, R0, 0x31, P1 ;  /* 0x000000310000780c */ /* 0x000fc60000f44270 */
[----:B------:R-:W-:Y:S01]  /*126f0*/  @P3 STG.E.U16 desc[UR20][R2.64+0x60], R7 ;  /* 0x0000600702003986 */ /* 0x000fe2000c101514 */
[----:B------:R-:W-:-:S03]  /*12700*/  ISETP.GT.AND P3, PT, R0, 0x38, P0 ;  /* 0x000000380000780c */ /* 0x000fc60000764270 */
[----:B------:R-:W-:Y:S01]  /*12710*/  @P4 STG.E.U16 desc[UR20][R2.64+0x62], R8 ;  /* 0x0000620802004986 */ /* 0x000fe2000c101514 */
[C---:B------:R-:W-:Y:S02]  /*12720*/  ISETP.GT.AND P4, PT, R0.reuse, 0x39, P0 ;  /* 0x000000390000780c */ /* 0x040fe40000784270 */
[----:B------:R-:W-:Y:S02]  /*12730*/  F2FP.BF16.F32.PACK_AB R10, RZ, R10 ;  /* 0x0000000aff0a723e */ /* 0x000fe400000010ff */
[----:B------:R-:W-:Y:S01]  /*12740*/  F2FP.BF16.F32.PACK_AB R11, RZ, R11 ;  /* 0x0000000bff0b723e */ /* 0x000fe200000010ff */
[----:B------:R-:W-:Y:S01]  /*12750*/  @P5 STG.E.U16 desc[UR20][R4.64+0x60], R9 ;  /* 0x0000600904005986 */ /* 0x000fe2000c101514 */
[----:B------:R-:W-:-:S03]  /*12760*/  ISETP.GT.AND P5, PT, R0, 0x38, P1 ;  /* 0x000000380000780c */ /* 0x000fc60000fa4270 */
[----:B------:R-:W-:Y:S01]  /*12770*/  @P2 STG.E.U16 desc[UR20][R4.64+0x62], R10 ;  /* 0x0000620a04002986 */ /* 0x000fe2000c101514 */
[----:B------:R-:W-:Y:S01]  /*12780*/  ISETP.GT.AND P2, PT, R0, 0x39, P1 ;  /* 0x000000390000780c */ /* 0x000fe20000f44270 */
[----:B---3--:R-:W-:Y:S02]  /*12790*/  FMUL R13, R242, UR11 ;  /* 0x0000000bf20d7c20 */ /* 0x008fe40008400000 */
[----:B------:R-:W-:Y:S01]  /*127a0*/  @P3 STG.E.U16 desc[UR20][R2.64+0x70], R11 ;  /* 0x0000700b02003986 */ /* 0x000fe2000c101514 */
[C---:B------:R-:W-:Y:S01]  /*127b0*/  ISETP.GT.AND P3, PT, R0.reuse, 0x40, P0 ;  /* 0x000000400000780c */ /* 0x040fe20000764270 */
[----:B------:R-:W-:Y:S02]  /*127c0*/  FMUL R15, R241, UR11 ;  /* 0x0000000bf10f7c20 */ /* 0x000fe40008400000 */
[----:B------:R-:W-:Y:S01]  /*127d0*/  @P4 STG.E.U16 desc[UR20][R2.64+0x72], R12 ;  /* 0x0000720c02004986 */ /* 0x000fe2000c101514 */
[----:B------:R-:W-:Y:S02]  /*127e0*/  ISETP.GT.AND P4, PT, R0, 0x41, P0 ;  /* 0x000000410000780c */ /* 0x000fe40000784270 */
[----:B------:R-:W-:-:S02]  /*127f0*/  F2FP.BF16.F32.PACK_AB R13, RZ, R13 ;  /* 0x0000000dff0d723e */ /* 0x000fc400000010ff */
[----:B------:R-:W-:-:S03]  /*12800*/  F2FP.BF16.F32.PACK_AB R15, RZ, R15 ;  /* 0x0000000fff0f723e */ /* 0x000fc600000010ff */
[----:B------:R-:W-:Y:S01]  /*12810*/  @P5 STG.E.U16 desc[UR20][R4.64+0x70], R13 ;  /* 0x0000700d04005986 */ /* 0x000fe2000c101514 */
[----:B------:R-:W-:-:S03]  /*12820*/  ISETP.GT.AND P5, PT, R0, 0x40, P1 ;  /* 0x000000400000780c */ /* 0x000fc60000fa4270 */
[----:B------:R-:W-:Y:S01]  /*12830*/  @P2 STG.E.U16 desc[UR20][R4.64+0x72], R15 ;  /* 0x0000720f04002986 */ /* 0x000fe2000c101514 */
[----:B------:R-:W-:Y:S01]  /*12840*/  ISETP.GT.AND P2, PT, R0, 0x41, P1 ;  /* 0x000000410000780c */ /* 0x000fe20000f44270 */
[----:B----4-:R-:W-:Y:S02]  /*12850*/  FMUL R17, R240, UR11 ;  /* 0x0000000bf0117c20 */ /* 0x010fe40008400000 */
[----:B------:R-:W-:Y:S01]  /*12860*/  @P3 STG.E.U16 desc[UR20][R2.64+0x80], R16 ;  /* 0x0000801002003986 */ /* 0x000fe2000c101514 */
[----:B------:R-:W-:-:S03]  /*12870*/  ISETP.GT.AND P3, PT, R0, 0x48, P0 ;  /* 0x000000480000780c */ /* 0x000fc60000764270 */
[----:B------:R-:W-:Y:S01]  /*12880*/  @P4 STG.E.U16 desc[UR20][R2.64+0x82], R18 ;  /* 0x0000821202004986 */ /* 0x000fe2000c101514 */
[----:B------:R-:W-:Y:S02]  /*12890*/  ISETP.GT.AND P4, PT, R0, 0x49, P0 ;  /* 0x000000490000780c */ /* 0x000fe40000784270 */
[----:B------:R-:W-:-:S05]  /*128a0*/  F2FP.BF16.F32.PACK_AB R17, RZ, R17 ;  /* 0x00000011ff11723e */ /* 0x000fca00000010ff */
[----:B------:R-:W-:Y:S01]  /*128b0*/  @P5 STG.E.U16 desc[UR20][R4.64+0x80], R17 ;  /* 0x0000801104005986 */ /* 0x000fe2000c101514 */
[----:B------:R-:W-:-:S03]  /*128c0*/  ISETP.GT.AND P5, PT, R0, 0x48, P1 ;  /* 0x000000480000780c */ /* 0x000fc60000fa4270 */
        /* <DEDUP_REMOVED lines=43> */
[C---:B------:R-:W-:Y:S02]  /*12b80*/  ISETP.GT.AND P3, PT, R0.reuse, 0x78, P0 ;  /* 0x000000780000780c */ /* 0x040fe40000764270 */
[C---:B------:R-:W-:Y:S01]  /*12b90*/  ISETP.GT.AND P0, PT, R0.reuse, 0x79, P0 ;  /* 0x000000790000780c */ /* 0x040fe20000704270 */
[----:B------:R-:W-:Y:S01]  /*12ba0*/  @P4 STG.E.U16 desc[UR20][R2.64+0xe2], R233 ;  /* 0x0000e2e902004986 */ /* 0x000fe2000c101514 */
[C---:B------:R-:W-:Y:S02]  /*12bb0*/  ISETP.GT.AND P4, PT, R0.reuse, 0x78, P1 ;  /* 0x000000780000780c */ /* 0x040fe40000f84270 */
[----:B------:R-:W-:Y:S01]  /*12bc0*/  ISETP.GT.AND P1, PT, R0, 0x79, P1 ;  /* 0x000000790000780c */ /* 0x000fe20000f24270 */
[----:B------:R-:W-:Y:S01]  /*12bd0*/  @P5 STG.E.U16 desc[UR20][R4.64+0xe0], R234 ;  /* 0x0000e0ea04005986 */ /* 0x000fe2000c101514 */
[----:B------:R-:W-:-:S03]  /*12be0*/  USHF.L.U32 UR10, UR6, 0x1, URZ ;  /* 0x00000001060a7899 */ /* 0x000fc6000800063f */
[----:B------:R-:W-:Y:S04]  /*12bf0*/  @P2 STG.E.U16 desc[UR20][R4.64+0xe2], R235 ;  /* 0x0000e2eb04002986 */ /* 0x000fe8000c101514 */
[----:B------:R-:W-:Y:S04]  /*12c00*/  @P3 STG.E.U16 desc[UR20][R2.64+0xf0], R236 ;  /* 0x0000f0ec02003986 */ /* 0x000fe8000c101514 */
[----:B------:R-:W-:Y:S01]  /*12c10*/  @P0 STG.E.U16 desc[UR20][R2.64+0xf2], R237 ;  /* 0x0000f2ed02000986 */ /* 0x000fe2000c101514 */
[----:B------:R-:W-:-:S03]  /*12c20*/  ISETP.GT.AND P0, PT, R14, 0x48, PT ;  /* 0x000000480e00780c */ /* 0x000fc60003f04270 */
[----:B------:R-:W-:Y:S01]  /*12c30*/  @P4 STG.E.U16 desc[UR20][R4.64+0xf0], R238 ;  /* 0x0000f0ee04004986 */ /* 0x000fe2000c101514 */
[----:B------:R-:W-:-:S03]  /*12c40*/  USHF.L.U64.HI UR6, UR6, 0x1, UR7 ;  /* 0x0000000106067899 */ /* 0x000fc60008010207 */
[----:B------:R1:W-:Y:S01]  /*12c50*/  @P1 STG.E.U16 desc[UR20][R4.64+0xf2], R239 ;  /* 0x0000f2ef04001986 */ /* 0x0003e2000c101514 */
[----:B------:R-:W-:Y:S02]  /*12c60*/  ISETP.GT.AND P1, PT, R14, 0x40, PT ;  /* 0x000000400e00780c */ /* 0x000fe40003f24270 */
[C---:B------:R-:W-:Y:S02]  /*12c70*/  ISETP.GT.AND P3, PT, R0.reuse, RZ, P0 ;  /* 0x000000ff0000720c */ /* 0x040fe40000764270 */
[C---:B------:R-:W-:Y:S02]  /*12c80*/  ISETP.GT.AND P5, PT, R0.reuse, RZ, P1 ;  /* 0x000000ff0000720c */ /* 0x040fe40000fa4270 */
[----:B------:R-:W-:Y:S02]  /*12c90*/  ISETP.GT.AND P4, PT, R0, 0x1, P1 ;  /* 0x000000010000780c */ /* 0x000fe40000f84270 */
[----:B-1----:R-:W-:Y:S02]  /*12ca0*/  IADD3 R4, P6, R2, UR10, RZ ;  /* 0x0000000a02047c10 */ /* 0x002fe4000ffde0ff */
[----:B------:R-:W-:-:S02]  /*12cb0*/  ISETP.GT.AND P2, PT, R0, 0x1, P0 ;  /* 0x000000010000780c */ /* 0x000fc40000744270 */
[----:B------:R-:W-:Y:S02]  /*12cc0*/  IADD3.X R5, R3, UR6, RZ, P6, !PT ;  /* 0x0000000603057c10 */ /* 0x000fe4000b7fe4ff */
[----:B------:R-:W-:Y:S02]  /*12cd0*/  IADD3 R10, P6, R4, UR9, RZ ;  /* 0x00000009040a7c10 */ /* 0x000fe4000ffde0ff */
[----:B------:R-:W-:Y:S02]  /*12ce0*/  F2FP.BF16.F32.PACK_AB R152, RZ, R152 ;  /* 0x00000098ff98723e */ /* 0x000fe400000010ff */
[----:B------:R-:W-:Y:S02]  /*12cf0*/  F2FP.BF16.F32.PACK_AB R153, RZ, R153 ;  /* 0x00000099ff99723e */ /* 0x000fe400000010ff */
[----:B------:R-:W-:Y:S02]  /*12d00*/  F2FP.BF16.F32.PACK_AB R154, RZ, R154 ;  /* 0x0000009aff9a723e */ /* 0x000fe400000010ff */
[----:B------:R-:W-:Y:S01]  /*12d10*/  IADD3.X R11, R5, UR8, RZ, P6, !PT ;  /* 0x00000008050b7c10 */ /* 0x000fe2000b7fe4ff */
[----:B------:R-:W-:Y:S01]  /*12d20*/  FMUL R6, R156, UR11 ;  /* 0x0000000b9c067c20 */ /* 0x000fe20008400000 */
[----:B------:R-:W-:Y:S01]  /*12d30*/  F2FP.BF16.F32.PACK_AB R155, RZ, R155 ;  /* 0x0000009bff9b723e */ /* 0x000fe200000010ff */
[----:B------:R-:W-:Y:S01]  /*12d40*/  @P5 STG.E.U16 desc[UR20][R4.64], R152 ;  /* 0x0000009804005986 */ /* 0x000fe2000c101514 */
[----:B------:R-:W-:-:S03]  /*12d50*/  FMUL R7, R157, UR11 ;  /* 0x0000000b9d077c20 */ /* 0x000fc60008400000 */
[----:B------:R-:W-:Y:S01]  /*12d60*/  @P4 STG.E.U16 desc[UR20][R4.64+0x2], R153 ;  /* 0x0000029904004986 */ /* 0x000fe2000c101514 */
[----:B------:R-:W-:-:S03]  /*12d70*/  ISETP.GT.AND P4, PT, R0, 0x9, P1 ;  /* 0x000000090000780c */ /* 0x000fc60000f84270 */
[----:B------:R-:W-:Y:S01]  /*12d80*/  @P3 STG.E.U16 desc[UR20][R10.64], R154 ;  /* 0x0000009a0a003986 */ /* 0x000fe2000c101514 */
[C---:B------:R-:W-:Y:S01]  /*12d90*/  ISETP.GT.AND P3, PT, R0.reuse, 0x8, P1 ;  /* 0x000000080000780c */ /* 0x040fe20000f64270 */
[----:B------:R-:W-:Y:S01]  /*12da0*/  IMAD.U32 R9, RZ, RZ, UR9 ;  /* 0x00000009ff097e24 */ /* 0x000fe2000f8e00ff */
[----:B------:R-:W-:Y:S01]  /*12db0*/  F2FP.BF16.F32.PACK_AB R6, RZ, R6 ;  /* 0x00000006ff06723e */ /* 0x000fe200000010ff */
[----:B------:R1:W-:Y:S01]  /*12dc0*/  @P2 STG.E.U16 desc[UR20][R10.64+0x2], R155 ;  /* 0x0000029b0a002986 */ /* 0x0003e2000c101514 */
[----:B------:R-:W-:Y:S01]  /*12dd0*/  ISETP.GT.AND P2, PT, R0, 0x8, P0 ;  /* 0x000000080000780c */ /* 0x000fe20000744270 */
[----:B------:R-:W-:Y:S01]  /*12de0*/  FMUL R8, R158, UR11 ;  /* 0x0000000b9e087c20 */ /* 0x000fe20008400000 */
[----:B------:R-:W-:-:S04]  /*12df0*/  F2FP.BF16.F32.PACK_AB R7, RZ, R7 ;  /* 0x00000007ff07723e */ /* 0x000fc800000010ff */
[----:B------:R-:W-:Y:S02]  /*12e00*/  F2FP.BF16.F32.PACK_AB R8, RZ, R8 ;  /* 0x00000008ff08723e */ /* 0x000fe400000010ff */
[----:B-1----:R-:W-:Y:S01]  /*12e10*/  PRMT R10, R6, 0x7610, R10 ;  /* 0x00007610060a7816 */ /* 0x002fe2000000000a */
[----:B------:R-:W-:Y:S01]  /*12e20*/  IMAD.U32 R11, RZ, RZ, UR8 ;  /* 0x00000008ff0b7e24 */ /* 0x000fe2000f8e00ff */
[----:B------:R-:W-:Y:S02]  /*12e30*/  IADD3 R6, P5, P6, R9, UR10, R2 ;  /* 0x0000000a09067c10 */ /* 0x000fe4000febe002 */
[----:B------:R-:W-:Y:S02]  /*12e40*/  PRMT R9, R7, 0x7610, R9 ;  /* 0x0000761007097816 */ /* 0x000fe40000000009 */
[----:B------:R-:W-:Y:S01]  /*12e50*/  IADD3.X R7, R11, UR6, R3, P5, P6 ;  /* 0x000000060b077c10 */ /* 0x000fe2000afec403 */
[----:B------:R-:W-:Y:S01]  /*12e60*/  @P3 STG.E.U16 desc[UR20][R4.64+0x10], R10 ;  /* 0x0000100a04003986 */ /* 0x000fe2000c101514 */
[----:B------:R-:W-:-:S03]  /*12e70*/  ISETP.GT.AND P3, PT, R0, 0x9, P0 ;  /* 0x000000090000780c */ /* 0x000fc60000764270 */
[----:B------:R-:W-:Y:S01]  /*12e80*/  @P4 STG.E.U16 desc[UR20][R4.64+0x12], R9 ;  /* 0x0000120904004986 */ /* 0x000fe2000c101514 */
[C---:B------:R-:W-:Y:S01]  /*12e90*/  ISETP.GT.AND P4, PT, R0.reuse, 0x10, P1 ;  /* 0x000000100000780c */ /* 0x040fe20000f84270 */
[----:B------:R-:W-:Y:S01]  /*12ea0*/  FMUL R159, R159, UR11 ;  /* 0x0000000b9f9f7c20 */ /* 0x000fe20008400000 */
[C---:B------:R-:W-:Y:S01]  /*12eb0*/  ISETP.GT.AND P5, PT, R0.reuse, 0x11, P1 ;  /* 0x000000110000780c */ /* 0x040fe20000fa4270 */
[----:B------:R-:W-:Y:S01]  /*12ec0*/  @P2 STG.E.U16 desc[UR20][R6.64+0x10], R8 ;  /* 0x0000100806002986 */ /* 0x000fe2000c101514 */
[----:B------:R-:W-:Y:S01]  /*12ed0*/  ISETP.GT.AND P2, PT, R0, 0x10, P0 ;  /* 0x000000100000780c */ /* 0x000fe20000744270 */
[----:B------:R-:W-:Y:S01]  /*12ee0*/  FMUL R160, R160, UR11 ;  /* 0x0000000ba0a07c20 */ /* 0x000fe20008400000 */
[----:B------:R-:W-:Y:S01]  /*12ef0*/  FMUL R161, R161, UR11 ;  /* 0x0000000ba1a17c20 */ /* 0x000fe20008400000 */
[----:B------:R-:W-:Y:S01]  /*12f00*/  FMUL R162, R162, UR11 ;  /* 0x0000000ba2a27c20 */ /* 0x000fe20008400000 */
[----:B------:R-:W-:Y:S02]  /*12f10*/  F2FP.BF16.F32.PACK_AB R159, RZ, R159 ;  /* 0x0000009fff9f723e */ /* 0x000fe400000010ff */
[----:B------:R-:W-:-:S02]  /*12f20*/  F2FP.BF16.F32.PACK_AB R160, RZ, R160 ;  /* 0x000000a0ffa0723e */ /* 0x000fc400000010ff */
[----:B------:R-:W-:Y:S02]  /*12f30*/  F2FP.BF16.F32.PACK_AB R161, RZ, R161 ;  /* 0x000000a1ffa1723e */ /* 0x000fe400000010ff */
[----:B------:R-:W-:Y:S01]  /*12f40*/  F2FP.BF16.F32.PACK_AB R162, RZ, R162 ;  /* 0x000000a2ffa2723e */ /* 0x000fe200000010ff */
[----:B------:R-:W-:Y:S01]  /*12f50*/  @P3 STG.E.U16 desc[UR20][R6.64+0x12], R159 ;  /* 0x0000129f06003986 */ /* 0x000fe2000c101514 */
[----:B------:R-:W-:-:S03]  /*12f60*/  ISETP.GT.AND P3, PT, R0, 0x11, P0 ;  /* 0x000000110000780c */ /* 0x000fc60000764270 */
[----:B------:R-:W-:Y:S01]  /*12f70*/  @P4 STG.E.U16 desc[UR20][R4.64+0x20], R160 ;  /* 0x000020a004004986 */ /* 0x000fe2000c101514 */
[C---:B------:R-:W-:Y:S01]  /*12f80*/  ISETP.GT.AND P4, PT, R0.reuse, 0x18, P1 ;  /* 0x000000180000780c */ /* 0x040fe20000f84270 */
[----:B------:R-:W-:Y:S02]  /*12f90*/  FMUL R163, R163, UR11 ;  /* 0x0000000ba3a37c20 */ /* 0x000fe40008400000 */
[----:B------:R-:W-:Y:S01]  /*12fa0*/  @P5 STG.E.U16 desc[UR20][R4.64+0x22], R161 ;  /* 0x000022a104005986 */ /* 0x000fe2000c101514 */
[----:B------:R-:W-:Y:S01]  /*12fb0*/  ISETP.GT.AND P5, PT, R0, 0x19, P1 ;  /* 0x000000190000780c */ /* 0x000fe20000fa4270 */
[----:B------:R-:W-:Y:S02]  /*12fc0*/  FMUL R164, R164, UR11 ;  /* 0x0000000ba4a47c20 */ /* 0x000fe40008400000 */
[----:B------:R-:W-:Y:S01]  /*12fd0*/  @P2 STG.E.U16 desc[UR20][R6.64+0x20], R162 ;  /* 0x000020a206002986 */ /* 0x000fe2000c101514 */
[----:B------:R-:W-:Y:S01]  /*12fe0*/  ISETP.GT.AND P2, PT, R0, 0x18, P0 ;  /* 0x000000180000780c */ /* 0x000fe20000744270 */
[----:B------:R-:W-:Y:S01]  /*12ff0*/  FMUL R165, R165, UR11 ;  /* 0x0000000ba5a57c20 */ /* 0x000fe20008400000 */
[----:B------:R-:W-:Y:S01]  /*13000*/  FMUL R166, R166, UR11 ;  /* 0x0000000ba6a67c20 */ /* 0x000fe20008400000 */
[----:B------:R-:W-:-:S02]  /*13010*/  F2FP.BF16.F32.PACK_AB R163, RZ, R163 ;  /* 0x000000a3ffa3723e */ /* 0x000fc400000010ff */
[----:B------:R-:W-:Y:S02]  /*13020*/  F2FP.BF16.F32.PACK_AB R164, RZ, R164 ;  /* 0x000000a4ffa4723e */ /* 0x000fe400000010ff */
        /* <DEDUP_REMOVED lines=181> */
[C---:B------:R-:W-:Y:S02]  /*13b80*/  ISETP.GT.AND P4, PT, R0.reuse, 0x71, P0 ;  /* 0x000000710000780c */ /* 0x040fe40000784270 */
[----:B------:R-:W-:Y:S01]  /*13b90*/  ISETP.GT.AND P1, PT, R0, 0x79, P1 ;  /* 0x000000790000780c */ /* 0x000fe20000f24270 */
[----:B------:R-:W-:Y:S01]  /*13ba0*/  @P5 STG.E.U16 desc[UR20][R4.64+0xe2], R209 ;  /* 0x0000e2d104005986 */ /* 0x000fe2000c101514 */
[----:B------:R-:W-:-:S03]  /*13bb0*/  FMUL R211, R211, UR11 ;  /* 0x0000000bd3d37c20 */ /* 0x000fc60008400000 */
[----:B------:R-:W-:Y:S01]  /*13bc0*/  @P2 STG.E.U16 desc[UR20][R6.64+0xe0], R210 ;  /* 0x0000e0d206002986 */ /* 0x000fe2000c101514 */
[----:B------:R-:W-:Y:S01]  /*13bd0*/  ISETP.GT.AND P2, PT, R0, 0x78, P0 ;  /* 0x000000780000780c */ /* 0x000fe20000744270 */
[----:B------:R-:W-:Y:S01]  /*13be0*/  FMUL R212, R212, UR11 ;  /* 0x0000000bd4d47c20 */ /* 0x000fe20008400000 */
[----:B------:R-:W-:Y:S01]  /*13bf0*/  FMUL R213, R213, UR11 ;  /* 0x0000000bd5d57c20 */ /* 0x000fe20008400000 */
[----:B------:R-:W-:Y:S02]  /*13c00*/  F2FP.BF16.F32.PACK_AB R211, RZ, R211 ;  /* 0x000000d3ffd3723e */ /* 0x000fe400000010ff */
[----:B------:R-:W-:Y:S01]  /*13c10*/  ISETP.GT.AND P0, PT, R0, 0x79, P0 ;  /* 0x000000790000780c */ /* 0x000fe20000704270 */
[----:B------:R-:W-:Y:S01]  /*13c20*/  FMUL R214, R214, UR11 ;  /* 0x0000000bd6d67c20 */ /* 0x000fe20008400000 */
[----:B------:R-:W-:Y:S02]  /*13c30*/  F2FP.BF16.F32.PACK_AB R212, RZ, R212 ;  /* 0x000000d4ffd4723e */ /* 0x000fe400000010ff */
[----:B------:R-:W-:Y:S01]  /*13c40*/  F2FP.BF16.F32.PACK_AB R213, RZ, R213 ;  /* 0x000000d5ffd5723e */ /* 0x000fe200000010ff */
[----:B------:R-:W-:Y:S01]  /*13c50*/  @P4 STG.E.U16 desc[UR20][R6.64+0xe2], R211 ;  /* 0x0000e2d306004986 */ /* 0x000fe2000c101514 */
[----:B------:R-:W-:Y:S01]  /*13c60*/  F2FP.BF16.F32.PACK_AB R214, RZ, R214 ;  /* 0x000000d6ffd6723e */ /* 0x000fe200000010ff */
[----:B------:R-:W-:-:S02]  /*13c70*/  USHF.L.U32 UR7, UR14, 0x8, URZ ;  /* 0x000000080e077899 */ /* 0x000fc4000800063f */
[----:B------:R-:W-:Y:S04]  /*13c80*/  @P3 STG.E.U16 desc[UR20][R4.64+0xf0], R212 ;  /* 0x0000f0d404003986 */ /* 0x000fe8000c101514 */
[----:B------:R1:W-:Y:S01]  /*13c90*/  @P1 STG.E.U16 desc[UR20][R4.64+0xf2], R213 ;  /* 0x0000f2d504001986 */ /* 0x0003e2000c101514 */
[----:B------:R-:W-:Y:S01]  /*13ca0*/  FMUL R215, R215, UR11 ;  /* 0x0000000bd7d77c20 */ /* 0x000fe20008400000 */
[----:B------:R-:W-:Y:S01]  /*13cb0*/  USHF.L.U64.HI UR6, UR14, 0x8, UR15 ;  /* 0x000000080e067899 */ /* 0x000fe2000801020f */
[----:B-1----:R-:W-:Y:S01]  /*13cc0*/  @P2 IMAD.MOV.U32 R4, RZ, RZ, R6 ;  /* 0x000000ffff042224 */ /* 0x002fe200078e0006 */
[----:B------:R-:W-:-:S05]  /*13cd0*/  @P2 MOV R5, R7 ;  /* 0x0000000700052202 */ /* 0x000fca0000000f00 */
[----:B------:R1:W-:Y:S01]  /*13ce0*/  @P2 STG.E.U16 desc[UR20][R4.64+0xf0], R214 ;  /* 0x0000f0d604002986 */ /* 0x0003e2000c101514 */
[----:B------:R-:W-:Y:S01]  /*13cf0*/  F2FP.BF16.F32.PACK_AB R215, RZ, R215 ;  /* 0x000000d7ffd7723e */ /* 0x000fe200000010ff */
[----:B------:R-:W-:Y:S01]  /*13d00*/  IMAD.U32 R9, RZ, RZ, UR6 ;  /* 0x00000006ff097e24 */ /* 0x000fe2000f8e00ff */
[C---:B------:R-:W-:Y:S02]  /*13d10*/  ISETP.GT.AND P3, PT, R14.reuse, 0x80, PT ;  /* 0x000000800e00780c */ /* 0x040fe40003f64270 */
[----:B------:R-:W-:Y:S01]  /*13d20*/  ISETP.GT.AND P1, PT, R14, 0x88, PT ;  /* 0x000000880e00780c */ /* 0x000fe20003f24270 */
[----:B-1----:R-:W-:Y:S02]  /*13d30*/  @P0 IMAD.MOV.U32 R5, RZ, RZ, R7 ;  /* 0x000000ffff050224 */ /* 0x002fe400078e0007 */
[----:B------:R-:W-:Y:S02]  /*13d40*/  IMAD.U32 R7, RZ, RZ, UR7 ;  /* 0x00000007ff077e24 */ /* 0x000fe4000f8e00ff */
[----:B------:R-:W-:-:S03]  /*13d50*/  @P0 IMAD.MOV.U32 R4, RZ, RZ, R6 ;  /* 0x000000ffff040224 */ /* 0x000fc600078e0006 */
[----:B------:R-:W-:Y:S02]  /*13d60*/  IADD3 R6, P5, P6, R2, UR9, R7 ;  /* 0x0000000902067c10 */ /* 0x000fe4000febe007 */
[----:B------:R1:W-:Y:S01]  /*13d70*/  @P0 STG.E.U16 desc[UR20][R4.64+0xf2], R215 ;  /* 0x0000f2d704000986 */ /* 0x0003e2000c101514 */
[C---:B------:R-:W-:Y:S02]  /*13d80*/  ISETP.GT.AND P0, PT, R0.reuse, RZ, P3 ;  /* 0x000000ff0000720c */ /* 0x040fe40001f04270 */
[----:B------:R-:W-:Y:S02]  /*13d90*/  ISETP.GT.AND P2, PT, R0, 0x1, P3 ;  /* 0x000000010000780c */ /* 0x000fe40001f44270 */
[----:B------:R-:W-:Y:S01]  /*13da0*/  IADD3.X R7, R3, UR8, R9, P5, P6 ;  /* 0x0000000803077c10 */ /* 0x000fe2000afec409 */
[----:B------:R-:W-:Y:S01]  /*13db0*/  FMUL R88, R88, UR11 ;  /* 0x0000000b58587c20 */ /* 0x000fe20008400000 */
[----:B------:R-:W-:Y:S01]  /*13dc0*/  ISETP.GT.AND P5, PT, R0, RZ, P1 ;  /* 0x000000ff0000720c */ /* 0x000fe20000fa4270 */
[----:B------:R-:W-:Y:S01]  /*13dd0*/  FMUL R89, R89, UR11 ;  /* 0x0000000b59597c20 */ /* 0x000fe20008400000 */
[----:B-1----:R-:W-:Y:S01]  /*13de0*/  IADD3 R4, P4, R2, UR7, RZ ;  /* 0x0000000702047c10 */ /* 0x002fe2000ff9e0ff */
[----:B------:R-:W-:-:S03]  /*13df0*/  FMUL R90, R90, UR11 ;  /* 0x0000000b5a5a7c20 */ /* 0x000fc60008400000 */
[----:B------:R-:W-:Y:S02]  /*13e00*/  IADD3.X R5, R3, UR6, RZ, P4, !PT ;  /* 0x0000000603057c10 */ /* 0x000fe4000a7fe4ff */
[----:B------:R-:W-:Y:S02]  /*13e10*/  IADD3 R8, P4, R4, UR9, RZ ;  /* 0x0000000904087c10 */ /* 0x000fe4000ff9e0ff */
[----:B------:R-:W-:Y:S02]  /*13e20*/  F2FP.BF16.F32.PACK_AB R88, RZ, R88 ;  /* 0x00000058ff58723e */ /* 0x000fe400000010ff */
[----:B------:R-:W-:Y:S02]  /*13e30*/  F2FP.BF16.F32.PACK_AB R89, RZ, R89 ;  /* 0x00000059ff59723e */ /* 0x000fe400000010ff */
[----:B------:R-:W-:Y:S02]  /*13e40*/  F2FP.BF16.F32.PACK_AB R90, RZ, R90 ;  /* 0x0000005aff5a723e */ /* 0x000fe400000010ff */
[----:B------:R-:W-:Y:S01]  /*13e50*/  IADD3.X R9, R5, UR8, RZ, P4, !PT ;  /* 0x0000000805097c10 */ /* 0x000fe2000a7fe4ff */
[----:B------:R-:W-:Y:S01]  /*13e60*/  @P0 STG.E.U16 desc[UR20][R4.64], R88 ;  /* 0x0000005804000986 */ /* 0x000fe2000c101514 */
[----:B------:R-:W-:-:S02]  /*13e70*/  ISETP.GT.AND P0, PT, R0, 0x1, P1 ;  /* 0x000000010000780c */ /* 0x000fc40000f04270 */
[C---:B------:R-:W-:Y:S01]  /*13e80*/  ISETP.GT.AND P4, PT, R0.reuse, 0x9, P3 ;  /* 0x000000090000780c */ /* 0x040fe20001f84270 */
[----:B------:R-:W-:Y:S01]  /*13e90*/  @P2 STG.E.U16 desc[UR20][R4.64+0x2], R89 ;  /* 0x0000025904002986 */ /* 0x000fe2000c101514 */
[C---:B------:R-:W-:Y:S01]  /*13ea0*/  ISETP.GT.AND P2, PT, R0.reuse, 0x8, P3 ;  /* 0x000000080000780c */ /* 0x040fe20001f44270 */
[----:B------:R-:W-:Y:S02]  /*13eb0*/  FMUL R91, R91, UR11 ;  /* 0x0000000b5b5b7c20 */ /* 0x000fe40008400000 */
[----:B------:R-:W-:Y:S01]  /*13ec0*/  @P5 STG.E.U16 desc[UR20][R8.64], R90 ;  /* 0x0000005a08005986 */ /* 0x000fe2000c101514 */
[----:B------:R-:W-:Y:S01]  /*13ed0*/  ISETP.GT.AND P5, PT, R0, 0x8, P1 ;  /* 0x000000080000780c */ /* 0x000fe20000fa4270 */
[----:B------:R-:W-:Y:S01]  /*13ee0*/  FMUL R92, R92, UR11 ;  /* 0x0000000b5c5c7c20 */ /* 0x000fe20008400000 */
[----:B------:R-:W-:Y:S01]  /*13ef0*/  FMUL R93, R93, UR11 ;  /* 0x0000000b5d5d7c20 */ /* 0x000fe20008400000 */
[----:B------:R-:W-:Y:S01]  /*13f00*/  FMUL R94, R94, UR11 ;  /* 0x0000000b5e5e7c20 */ /* 0x000fe20008400000 */
[----:B------:R-:W-:-:S02]  /*13f10*/  F2FP.BF16.F32.PACK_AB R91, RZ, R91 ;  /* 0x0000005bff5b723e */ /* 0x000fc400000010ff */
[----:B------:R-:W-:Y:S02]  /*13f20*/  F2FP.BF16.F32.PACK_AB R92, RZ, R92 ;  /* 0x0000005cff5c723e */ /* 0x000fe400000010ff */
[----:B------:R-:W-:Y:S02]  /*13f30*/  F2FP.BF16.F32.PACK_AB R93, RZ, R93 ;  /* 0x0000005dff5d723e */ /* 0x000fe400000010ff */
[----:B------:R-:W-:Y:S01]  /*13f40*/  F2FP.BF16.F32.PACK_AB R94, RZ, R94 ;  /* 0x0000005eff5e723e */ /* 0x000fe200000010ff */
[----:B------:R1:W-:Y:S01]  /*13f50*/  @P0 STG.E.U16 desc[UR20][R8.64+0x2], R91 ;  /* 0x0000025b08000986 */ /* 0x0003e2000c101514 */
[----:B------:R-:W-:-:S03]  /*13f60*/  ISETP.GT.AND P0, PT, R0, 0x9, P1 ;  /* 0x000000090000780c */ /* 0x000fc60000f04270 */
[----:B------:R-:W-:Y:S01]  /*13f70*/  @P2 STG.E.U16 desc[UR20][R4.64+0x10], R92 ;  /* 0x0000105c04002986 */ /* 0x000fe2000c101514 */
[----:B------:R-:W-:-:S03]  /*13f80*/  ISETP.GT.AND P2, PT, R0, 0x10, P3 ;  /* 0x000000100000780c */ /* 0x000fc60001f44270 */
        /* <DEDUP_REMOVED lines=140> */
[----:B------:R-:W-:Y:S04]  /*14850*/  @P0 STG.E.U16 desc[UR20][R6.64+0x92], R127 ;  /* 0x0000927f06000986 */ /* 0x000fe8000c101514 */
[----:B------:R-:W-:Y:S01]  /*14860*/  @P2 STG.E.U16 desc[UR20][R4.64+0xa0], R128 ;  /* 0x0000a08004002986 */ /* 0x000fe2000c101514 */
[----:B------:R-:W-:-:S03]  /*14870*/  ISETP.GT.AND P2, PT, R0, 0x51, P1 ;  /* 0x000000510000780c */ /* 0x000fc60000f44270 */
[----:B------:R-:W-:Y:S01]  /*14880*/  @P4 STG.E.U16 desc[UR20][R4.64+0xa2], R129 ;  /* 0x0000a28104004986 */ /* 0x000fe2000c101514 */
[----:B------:R-:W-:-:S03]  /*14890*/  FMUL R131, R131, UR11 ;  /* 0x0000000b83837c20 */ /* 0x000fc60008400000 */
[----:B------:R-:W-:Y:S01]  /*148a0*/  @P5 STG.E.U16 desc[UR20][R6.64+0xa0], R130 ;  /* 0x0000a08206005986 */ /* 0x000fe2000c101514 */
[----:B------:R-:W-:Y:S01]  /*148b0*/  ISETP.GT.AND P5, PT, R0, 0x59, P3 ;  /* 0x000000590000780c */ /* 0x000fe20001fa4270 */
[----:B------:R-:W-:Y:S01]  /*148c0*/  FMUL R133, R133, UR11 ;  /* 0x0000000b85857c20 */ /* 0x000fe20008400000 */
[----:B------:R-:W-:-:S04]  /*148d0*/  F2FP.BF16.F32.PACK_AB R131, RZ, R131 ;  /* 0x00000083ff83723e */ /* 0x000fc800000010ff */
[----:B------:R-:W-:Y:S01]  /*148e0*/  F2FP.BF16.F32.PACK_AB R133, RZ, R133 ;  /* 0x00000085ff85723e */ /* 0x000fe200000010ff */
[----:B------:R-:W-:Y:S01]  /*148f0*/  @P2 STG.E.U16 desc[UR20][R6.64+0xa2], R131 ;  /* 0x0000a28306002986 */ /* 0x000fe2000c101514 */
[C---:B------:R-:W-:Y:S02]  /*14900*/  ISETP.GT.AND P4, PT, R0.reuse, 0x58, P3 ;  /* 0x000000580000780c */ /* 0x040fe40001f84270 */
[----:B------:R-:W-:Y:S01]  /*14910*/  ISETP.GT.AND P0, PT, R0, 0x58, P1 ;  /* 0x000000580000780c */ /* 0x000fe20000f04270 */
[----:B------:R-:W-:Y:S01]  /*14920*/  FMUL R132, R132, UR11 ;  /* 0x0000000b84847c20 */ /* 0x000fe20008400000 */
[C---:B------:R-:W-:Y:S01]  /*14930*/  ISETP.GT.AND P2, PT, R0.reuse, 0x59, P1 ;  /* 0x000000590000780c */ /* 0x040fe20000f44270 */
[----:B------:R-:W-:Y:S01]  /*14940*/  @P5 STG.E.U16 desc[UR20][R4.64+0xb2], R133 ;  /* 0x0000b28504005986 */ /* 0x000fe2000c101514 */
[----:B------:R-:W-:Y:S01]  /*14950*/  ISETP.GT.AND P5, PT, R0, 0x60, P3 ;  /* 0x000000600000780c */ /* 0x000fe20001fa4270 */
[----:B------:R-:W-:Y:S01]  /*14960*/  FMUL R134, R134, UR11 ;  /* 0x0000000b86867c20 */ /* 0x000fe20008400000 */
        /* <DEDUP_REMOVED lines=8> */
[----:B------:R-:W-:Y:S01]  /*149f0*/  @P4 STG.E.U16 desc[UR20][R4.64+0xb0], R132 ;  /* 0x0000b08404004986 */ /* 0x000fe2000c101514 */
[----:B------:R-:W-:-:S03]  /*14a00*/  F2FP.BF16.F32.PACK_AB R137, RZ, R137 ;  /* 0x00000089ff89723e */ /* 0x000fc600000010ff */
[----:B------:R-:W-:Y:S01]  /*14a10*/  @P0 STG.E.U16 desc[UR20][R6.64+0xb0], R134 ;  /* 0x0000b08606000986 */ /* 0x000fe2000c101514 */
[----:B------:R-:W-:-:S03]  /*14a20*/  ISETP.GT.AND P4, PT, R0, 0x60, P1 ;  /* 0x000000600000780c */ /* 0x000fc60000f84270 */
[----:B------:R-:W-:Y:S01]  /*14a30*/  @P2 STG.E.U16 desc[UR20][R6.64+0xb2], R135 ;  /* 0x0000b28706002986 */ /* 0x000fe2000c101514 */
[----:B------:R-:W-:-:S03]  /*14a40*/  FMUL R138, R138, UR11 ;  /* 0x0000000b8a8a7c20 */ /* 0x000fc60008400000 */
[----:B------:R-:W-:Y:S01]  /*14a50*/  @P5 STG.E.U16 desc[UR20][R4.64+0xc0], R136 ;  /* 0x0000c08804005986 */ /* 0x000fe2000c101514 */
[----:B------:R-:W-:-:S03]  /*14a60*/  ISETP.GT.AND P5, PT, R0, 0x61, P1 ;  /* 0x000000610000780c */ /* 0x000fc60000fa4270 */
[----:B------:R-:W-:Y:S01]  /*14a70*/  @P6 STG.E.U16 desc[UR20][R4.64+0xc2], R137 ;  /* 0x0000c28904006986 */ /* 0x000fe2000c101514 */
[----:B------:R-:W-:Y:S01]  /*14a80*/  ISETP.GT.AND P6, PT, R0, 0x68, P3 ;  /* 0x000000680000780c */ /* 0x000fe20001fc4270 */
[----:B------:R-:W-:Y:S01]  /*14a90*/  FMUL R139, R139, UR11 ;  /* 0x0000000b8b8b7c20 */ /* 0x000fe20008400000 */
[----:B------:R-:W-:Y:S01]  /*14aa0*/  FMUL R140, R140, UR11 ;  /* 0x0000000b8c8c7c20 */ /* 0x000fe20008400000 */
[----:B------:R-:W-:-:S03]  /*14ab0*/  F2FP.BF16.F32.PACK_AB R138, RZ, R138 ;  /* 0x0000008aff8a723e */ /* 0x000fc600000010ff */
        /* <DEDUP_REMOVED lines=11> */
[----:B------:R-:W-:-:S03]  /*14b70*/  F2FP.BF16.F32.PACK_AB R141, RZ, R141 ;  /* 0x0000008dff8d723e */ /* 0x000fc600000010ff */
[----:B------:R-:W-:Y:S02]  /*14b80*/  F2FP.BF16.F32.PACK_AB R142, RZ, R142 ;  /* 0x0000008eff8e723e */ /* 0x000fe400000010ff */
[----:B------:R-:W-:Y:S01]  /*14b90*/  F2FP.BF16.F32.PACK_AB R143, RZ, R143 ;  /* 0x0000008fff8f723e */ /* 0x000fe200000010ff */
[----:B------:R-:W-:Y:S04]  /*14ba0*/  @P4 STG.E.U16 desc[UR20][R4.64+0xd2], R141 ;  /* 0x0000d28d04004986 */ /* 0x000fe8000c101514 */
[----:B------:R-:W-:Y:S01]  /*14bb0*/  @P5 STG.E.U16 desc[UR20][R6.64+0xd0], R142 ;  /* 0x0000d08e06005986 */ /* 0x000fe2000c101514 */
[----:B------:R-:W-:-:S03]  /*14bc0*/  ISETP.GT.AND P5, PT, R0, 0x70, P3 ;  /* 0x000000700000780c */ /* 0x000fc60001fa4270 */
[----:B------:R-:W-:Y:S01]  /*14bd0*/  @P6 STG.E.U16 desc[UR20][R6.64+0xd2], R143 ;  /* 0x0000d28f06006986 */ /* 0x000fe2000c101514 */
[----:B------:R-:W-:Y:S01]  /*14be0*/  ISETP.GT.AND P6, PT, R0, 0x71, P3 ;  /* 0x000000710000780c */ /* 0x000fe20001fc4270 */
[----:B------:R-:W-:Y:S01]  /*14bf0*/  FMUL R144, R144, UR11 ;  /* 0x0000000b90907c20 */ /* 0x000fe20008400000 */
[----:B------:R-:W-:Y:S01]  /*14c00*/  FMUL R145, R145, UR11 ;  /* 0x0000000b91917c20 */ /* 0x000fe20008400000 */
[----:B------:R-:W-:-:S03]  /*14c10*/  ISETP.GT.AND P4, PT, R0, 0x70, P1 ;  /* 0x000000700000780c */ /* 0x000fc60000f84270 */
[----:B------:R-:W-:Y:S02]  /*14c20*/  F2FP.BF16.F32.PACK_AB R144, RZ, R144 ;  /* 0x00000090ff90723e */ /* 0x000fe400000010ff */
[----:B------:R-:W-:Y:S01]  /*14c30*/  F2FP.BF16.F32.PACK_AB R145, RZ, R145 ;  /* 0x00000091ff91723e */ /* 0x000fe200000010ff */
[----:B------:R-:W-:Y:S02]  /*14c40*/  FMUL R146, R146, UR11 ;  /* 0x0000000b92927c20 */ /* 0x000fe40008400000 */
[----:B------:R-:W-:Y:S01]  /*14c50*/  @P5 STG.E.U16 desc[UR20][R4.64+0xe0], R144 ;  /* 0x0000e09004005986 */ /* 0x000fe2000c101514 */
[----:B------:R-:W-:-:S03]  /*14c60*/  ISETP.GT.AND P5, PT, R0, 0x71, P1 ;  /* 0x000000710000780c */ /* 0x000fc60000fa4270 */
[----:B------:R-:W-:Y:S01]  /*14c70*/  @P6 STG.E.U16 desc[UR20][R4.64+0xe2], R145 ;  /* 0x0000e29104006986 */ /* 0x000fe2000c101514 */
[C---:B------:R-:W-:Y:S02]  /*14c80*/  ISETP.GT.AND P6, PT, R0.reuse, 0x78, P3 ;  /* 0x000000780000780c */ /* 0x040fe40001fc4270 */
[----:B------:R-:W-:Y:S01]  /*14c90*/  ISETP.GT.AND P3, PT, R0, 0x79, P3 ;  /* 0x000000790000780c */ /* 0x000fe20001f64270 */
[----:B------:R-:W-:Y:S01]  /*14ca0*/  FMUL R147, R147, UR11 ;  /* 0x0000000b93937c20 */ /* 0x000fe20008400000 */
[----:B------:R-:W-:Y:S01]  /*14cb0*/  F2FP.BF16.F32.PACK_AB R146, RZ, R146 ;  /* 0x00000092ff92723e */ /* 0x000fe200000010ff */
[----:B------:R-:W-:Y:S01]  /*14cc0*/  FMUL R149, R149, UR11 ;  /* 0x0000000b95957c20 */ /* 0x000fe20008400000 */
[----:B------:R-:W-:Y:S02]  /*14cd0*/  FMUL R148, R148, UR11 ;  /* 0x0000000b94947c20 */ /* 0x000fe40008400000 */
[----:B------:R-:W-:Y:S01]  /*14ce0*/  F2FP.BF16.F32.PACK_AB R147, RZ, R147 ;  /* 0x00000093ff93723e */ /* 0x000fe200000010ff */
[----:B------:R-:W-:Y:S01]  /*14cf0*/  @P4 STG.E.U16 desc[UR20][R6.64+0xe0], R146 ;  /* 0x0000e09206004986 */ /* 0x000fe2000c101514 */
[----:B------:R-:W-:-:S02]  /*14d00*/  ISETP.GT.AND P4, PT, R0, 0x78, P1 ;  /* 0x000000780000780c */ /* 0x000fc40000f84270 */
[----:B------:R-:W-:Y:S02]  /*14d10*/  F2FP.BF16.F32.PACK_AB R149, RZ, R149 ;  /* 0x00000095ff95723e */ /* 0x000fe400000010ff */
[----:B------:R-:W-:Y:S01]  /*14d20*/  ISETP.GT.AND P2, PT, R14, 0xc0, PT ;  /* 0x000000c00e00780c */ /* 0x000fe20003f44270 */
[----:B------:R-:W-:Y:S01]  /*14d30*/  @P5 STG.E.U16 desc[UR20][R6.64+0xe2], R147 ;  /* 0x0000e29306005986 */ /* 0x000fe2000c101514 */
[----:B-1----:R-:W-:Y:S02]  /*14d40*/  MOV R9, UR14 ;  /* 0x0000000e00097c02 */ /* 0x002fe40008000f00 */
[----:B------:R-:W-:Y:S01]  /*14d50*/  ISETP.GT.AND P1, PT, R0, 0x79, P1 ;  /* 0x000000790000780c */ /* 0x000fe20000f24270 */
[----:B------:R-:W-:Y:S01]  /*14d60*/  @P3 STG.E.U16 desc[UR20][R4.64+0xf2], R149 ;  /* 0x0000f29504003986 */ /* 0x000fe2000c101514 */
[----:B------:R-:W-:Y:S01]  /*14d70*/  F2FP.BF16.F32.PACK_AB R148, RZ, R148 ;  /* 0x00000094ff94723e */ /* 0x000fe200000010ff */
[----:B------:R-:W-:Y:S01]  /*14d80*/  FMUL R150, R150, UR11 ;  /* 0x0000000b96967c20 */ /* 0x000fe20008400000 */
[----:B------:R-:W-:Y:S01]  /*14d90*/  ISETP.GT.AND P3, PT, R0, RZ, P2 ;  /* 0x000000ff0000720c */ /* 0x000fe20001764270 */
[----:B------:R-:W-:Y:S01]  /*14da0*/  FMUL R151, R151, UR11 ;  /* 0x0000000b97977c20 */ /* 0x000fe20008400000 */
[----:B------:R-:W-:Y:S01]  /*14db0*/  UIMAD UR6, UR15, 0x180, URZ ;  /* 0x000001800f0678a4 */ /* 0x000fe2000f8e023f */
[----:B------:R-:W-:Y:S01]  /*14dc0*/  FMUL R24, R24, UR11 ;  /* 0x0000000b18187c20 */ /* 0x000fe20008400000 */
[----:B------:R-:W-:Y:S01]  /*14dd0*/  IMAD.WIDE.U32 R2, R9, 0x180, R2 ;  /* 0x0000018009027825 */ /* 0x000fe200078e0002 */
[----:B------:R1:W-:Y:S01]  /*14de0*/  @P6 STG.E.U16 desc[UR20][R4.64+0xf0], R148 ;  /* 0x0000f09404006986 */ /* 0x0003e2000c101514 */
[----:B------:R-:W-:-:S02]  /*14df0*/  F2FP.BF16.F32.PACK_AB R150, RZ, R150 ;  /* 0x00000096ff96723e */ /* 0x000fc400000010ff */
[----:B------:R-:W-:Y:S01]  /*14e00*/  F2FP.BF16.F32.PACK_AB R151, RZ, R151 ;  /* 0x00000097ff97723e */ /* 0x000fe200000010ff */
[----:B------:R-:W-:Y:S01]  /*14e10*/  VIADD R3, R3, UR6 ;  /* 0x0000000603037c36 */ /* 0x000fe20008000000 */
[----:B------:R-:W-:Y:S02]  /*14e20*/  ISETP.GT.AND P5, PT, R0, 0x1, P2 ;  /* 0x000000010000780c */ /* 0x000fe400017a4270 */
[----:B------:R-:W-:Y:S01]  /*14e30*/  F2FP.BF16.F32.PACK_AB R24, RZ, R24 ;  /* 0x00000018ff18723e */ /* 0x000fe200000010ff */
[----:B------:R-:W-:Y:S01]  /*14e40*/  FMUL R25, R25, UR11 ;  /* 0x0000000b19197c20 */ /* 0x000fe20008400000 */
[----:B-1----:R-:W-:Y:S02]  /*14e50*/  @P4 IMAD.MOV.U32 R4, RZ, RZ, R6 ;  /* 0x000000ffff044224 */ /* 0x002fe400078e0006 */
[----:B------:R-:W-:Y:S01]  /*14e60*/  @P4 IMAD.MOV.U32 R5, RZ, RZ, R7 ;  /* 0x000000ffff054224 */ /* 0x000fe200078e0007 */
[----:B------:R-:W-:-:S04]  /*14e70*/  ISETP.GT.AND P0, PT, R14, 0xc8, PT ;  /* 0x000000c80e00780c */ /* 0x000fc80003f04270 */
[----:B------:R1:W-:Y:S01]  /*14e80*/  @P4 STG.E.U16 desc[UR20][R4.64+0xf0], R150 ;  /* 0x0000f09604004986 */ /* 0x0003e2000c101514 */
[----:B------:R-:W-:-:S03]  /*14e90*/  F2FP.BF16.F32.PACK_AB R25, RZ, R25 ;  /* 0x00000019ff19723e */ /* 0x000fc600000010ff */
[----:B------:R2:W-:Y:S04]  /*14ea0*/  @P1 STG.E.U16 desc[UR20][R6.64+0xf2], R151 ;  /* 0x0000f29706001986 */ /* 0x0005e8000c101514 */
[----:B------:R-:W-:Y:S01]  /*14eb0*/  @P3 STG.E.U16 desc[UR20][R2.64], R24 ;  /* 0x0000001802003986 */ /* 0x000fe2000c101514 */
[----:B------:R-:W-:Y:S01]  /*14ec0*/  ISETP.GT.AND P3, PT, R0, RZ, P0 ;  /* 0x000000ff0000720c */ /* 0x000fe20000764270 */
[----:B------:R-:W-:Y:S01]  /*14ed0*/  FMUL R26, R26, UR11 ;  /* 0x0000000b1a1a7c20 */ /* 0x000fe20008400000 */
[----:B-1----:R-:W-:Y:S01]  /*14ee0*/  IADD3 R4, P1, R2, UR9, RZ ;  /* 0x0000000902047c10 */ /* 0x002fe2000ff3e0ff */
[----:B------:R-:W-:Y:S01]  /*14ef0*/  @P5 STG.E.U16 desc[UR20][R2.64+0x2], R25 ;  /* 0x0000021902005986 */ /* 0x000fe2000c101514 */
[C---:B------:R-:W-:Y:S02]  /*14f00*/  ISETP.GT.AND P6, PT, R0.reuse, 0x1, P0 ;  /* 0x000000010000780c */ /* 0x040fe400007c4270 */
[----:B------:R-:W-:Y:S01]  /*14f10*/  ISETP.GT.AND P5, PT, R0, 0x8, P2 ;  /* 0x000000080000780c */ /* 0x000fe200017a4270 */
[----:B------:R-:W-:Y:S01]  /*14f20*/  FMUL R27, R27, UR11 ;  /* 0x0000000b1b1b7c20 */ /* 0x000fe20008400000 */
[----:B------:R-:W-:-:S02]  /*14f30*/  F2FP.BF16.F32.PACK_AB R26, RZ, R26 ;  /* 0x0000001aff1a723e */ /* 0x000fc400000010ff */
[----:B------:R-:W-:Y:S02]  /*14f40*/  IADD3.X R5, R3, UR8, RZ, P1, !PT ;  /* 0x0000000803057c10 */ /* 0x000fe40008ffe4ff */
[----:B------:R-:W-:Y:S01]  /*14f50*/  ISETP.GT.AND P4, PT, R0, 0x9, P2 ;  /* 0x000000090000780c */ /* 0x000fe20001784270 */
[----:B------:R-:W-:Y:S01]  /*14f60*/  FMUL R28, R28, UR11 ;  /* 0x0000000b1c1c7c20 */ /* 0x000fe20008400000 */
[----:B------:R-:W-:Y:S01]  /*14f70*/  FMUL R29, R29, UR11 ;  /* 0x0000000b1d1d7c20 */ /* 0x000fe20008400000 */
[----:B------:R-:W-:Y:S01]  /*14f80*/  @P3 STG.E.U16 desc[UR20][R4.64], R26 ;  /* 0x0000001a04003986 */ /* 0x000fe2000c101514 */
[----:B------:R-:W-:Y:S02]  /*14f90*/  F2FP.BF16.F32.PACK_AB R27, RZ, R27 ;  /* 0x0000001bff1b723e */ /* 0x000fe400000010ff */
[----:B------:R-:W-:Y:S02]  /*14fa0*/  ISETP.GT.AND P3, PT, R0, 0x8, P0 ;  /* 0x000000080000780c */ /* 0x000fe40000764270 */
[----:B------:R-:W-:Y:S01]  /*14fb0*/  F2FP.BF16.F32.PACK_AB R28, RZ, R28 ;  /* 0x0000001cff1c723e */ /* 0x000fe200000010ff */
[----:B------:R-:W-:Y:S01]  /*14fc0*/  FMUL R30, R30, UR11 ;  /* 0x0000000b1e1e7c20 */ /* 0x000fe20008400000 */
[----:B------:R-:W-:Y:S01]  /*14fd0*/  F2FP.BF16.F32.PACK_AB R29, RZ, R29 ;  /* 0x0000001dff1d723e */ /* 0x000fe200000010ff */
[----:B------:R-:W-:Y:S01]  /*14fe0*/  @P6 STG.E.U16 desc[UR20][R4.64+0x2], R27 ;  /* 0x0000021b04006986 */ /* 0x000fe2000c101514 */
[----:B------:R-:W-:-:S03]  /*14ff0*/  ISETP.GT.AND P6, PT, R0, 0x9, P0 ;  /* 0x000000090000780c */ /* 0x000fc600007c4270 */
[----:B------:R-:W-:Y:S01]  /*15000*/  @P5 STG.E.U16 desc[UR20][R2.64+0x10], R28 ;  /* 0x0000101c02005986 */ /* 0x000fe2000c101514 */
[C---:B------:R-:W-:Y:S01]  /*15010*/  ISETP.GT.AND P5, PT, R0.reuse, 0x10, P2 ;  /* 0x000000100000780c */ /* 0x040fe200017a4270 */
[----:B------:R-:W-:Y:S01]  /*15020*/  FMUL R31, R31, UR11 ;  /* 0x0000000b1f1f7c20 */ /* 0x000fe20008400000 */
[----:B------:R-:W-:Y:S01]  /*15030*/  F2FP.BF16.F32.PACK_AB R30, RZ, R30 ;  /* 0x0000001eff1e723e */ /* 0x000fe200000010ff */
[----:B------:R-:W-:Y:S01]  /*15040*/  @P4 STG.E.U16 desc[UR20][R2.64+0x12], R29 ;  /* 0x0000121d02004986 */ /* 0x000fe2000c101514 */
[----:B------:R-:W-:Y:S01]  /*15050*/  ISETP.GT.AND P4, PT, R0, 0x11, P2 ;  /* 0x000000110000780c */ /* 0x000fe20001784270 */
[----:B------:R-:W-:Y:S01]  /*15060*/  FMUL R32, R32, UR11 ;  /* 0x0000000b20207c20 */ /* 0x000fe20008400000 */
[----:B------:R-:W-:Y:S01]  /*15070*/  FMUL R33, R33, UR11 ;  /* 0x0000000b21217c20 */ /* 0x000fe20008400000 */
[----:B------:R-:W-:Y:S01]  /*15080*/  @P3 STG.E.U16 desc[UR20][R4.64+0x10], R30 ;  /* 0x0000101e04003986 */ /* 0x000fe2000c101514 */
[----:B------:R-:W-:Y:S02]  /*15090*/  F2FP.BF16.F32.PACK_AB R31, RZ, R31 ;  /* 0x0000001fff1f723e */ /* 0x000fe400000010ff */
[----:B------:R-:W-:-:S02]  /*150a0*/  ISETP.GT.AND P3, PT, R0, 0x10, P0 ;  /* 0x000000100000780c */ /* 0x000fc40000764270 */
[----:B------:R-:W-:Y:S01]  /*150b0*/  F2FP.BF16.F32.PACK_AB R32, RZ, R32 ;  /* 0x00000020ff20723e */ /* 0x000fe200000010ff */
[----:B------:R-:W-:Y:S01]  /*150c0*/  FMUL R34, R34, UR11 ;  /* 0x0000000b22227c20 */ /* 0x000fe20008400000 */
[----:B------:R-:W-:Y:S01]  /*150d0*/  F2FP.BF16.F32.PACK_AB R33, RZ, R33 ;  /* 0x00000021ff21723e */ /* 0x000fe200000010ff */
[----:B------:R-:W-:Y:S01]  /*150e0*/  @P6 STG.E.U16 desc[UR20][R4.64+0x12], R31 ;  /* 0x0000121f04006986 */ /* 0x000fe2000c101514 */
[----:B------:R-:W-:-:S03]  /*150f0*/  ISETP.GT.AND P6, PT, R0, 0x11, P0 ;  /* 0x000000110000780c */ /* 0x000fc600007c4270 */
[----:B------:R-:W-:Y:S01]  /*15100*/  @P5 STG.E.U16 desc[UR20][R2.64+0x20], R32 ;  /* 0x0000202002005986 */ /* 0x000fe2000c101514 */
[----:B------:R-:W-:-:S03]  /*15110*/  F2FP.BF16.F32.PACK_AB R34, RZ, R34 ;  /* 0x00000022ff22723e */ /* 0x000fc600000010ff */
[----:B------:R-:W-:Y:S01]  /*15120*/  @P4 STG.E.U16 desc[UR20][R2.64+0x22], R33 ;  /* 0x0000222102004986 */ /* 0x000fe2000c101514 */
[C---:B------:R-:W-:Y:S01]  /*15130*/  ISETP.GT.AND P4, PT, R0.reuse, 0x18, P2 ;  /* 0x000000180000780c */ /* 0x040fe20001784270 */
[----:B------:R-:W-:Y:S01]  /*15140*/  FMUL R35, R35, UR11 ;  /* 0x0000000b23237c20 */ /* 0x000fe20008400000 */
[----:B------:R-:W-:Y:S01]  /*15150*/  ISETP.GT.AND P5, PT, R0, 0x19, P2 ;  /* 0x000000190000780c */ /* 0x000fe200017a4270 */
[----:B------:R-:W-:Y:S01]  /*15160*/  FMUL R36, R36, UR11 ;  /* 0x0000000b24247c20 */ /* 0x000fe20008400000 */
[----:B------:R-:W-:Y:S01]  /*15170*/  FMUL R37, R37, UR11 ;  /* 0x0000000b25257c20 */ /* 0x000fe20008400000 */
[----:B------:R-:W-:Y:S01]  /*15180*/  @P3 STG.E.U16 desc[UR20][R4.64+0x20], R34 ;  /* 0x0000202204003986 */ /* 0x000fe2000c101514 */
[----:B------:R-:W-:Y:S02]  /*15190*/  ISETP.GT.AND P3, PT, R0, 0x18, P0 ;  /* 0x000000180000780c */ /* 0x000fe40000764270 */
[----:B------:R-:W-:Y:S01]  /*151a0*/  F2FP.BF16.F32.PACK_AB R35, RZ, R35 ;  /* 0x00000023ff23723e */ /* 0x000fe200000010ff */
[----:B------:R-:W-:Y:S01]  /*151b0*/  FMUL R38, R38, UR11 ;  /* 0x0000000b26267c20 */ /* 0x000fe20008400000 */
[----:B------:R-:W-:-:S02]  /*151c0*/  F2FP.BF16.F32.PACK_AB R36, RZ, R36 ;  /* 0x00000024ff24723e */ /* 0x000fc400000010ff */
[----:B------:R-:W-:Y:S01]  /*151d0*/  F2FP.BF16.F32.PACK_AB R37, RZ, R37 ;  /* 0x00000025ff25723e */ /* 0x000fe200000010ff */
[----:B------:R-:W-:Y:S01]  /*151e0*/  @P6 STG.E.U16 desc[UR20][R4.64+0x22], R35 ;  /* 0x0000222304006986 */ /* 0x000fe2000c101514 */
[----:B------:R-:W-:-:S03]  /*151f0*/  F2FP.BF16.F32.PACK_AB R38, RZ, R38 ;  /* 0x00000026ff26723e */ /* 0x000fc600000010ff */
[----:B------:R-:W-:Y:S01]  /*15200*/  @P4 STG.E.U16 desc[UR20][R2.64+0x30], R36 ;  /* 0x0000302402004986 */ /* 0x000fe2000c101514 */
[C---:B------:R-:W-:Y:S02]  /*15210*/  ISETP.GT.AND P4, PT, R0.reuse, 0x19, P0 ;  /* 0x000000190000780c */ /* 0x040fe40000784270 */
[C---:B------:R-:W-:Y:S01]  /*15220*/  ISETP.GT.AND P6, PT, R0.reuse, 0x20, P2 ;  /* 0x000000200000780c */ /* 0x040fe200017c4270 */
[----:B------:R-:W-:Y:S01]  /*15230*/  @P5 STG.E.U16 desc[UR20][R2.64+0x32], R37 ;  /* 0x0000322502005986 */ /* 0x000fe2000c101514 */
[----:B------:R-:W-:Y:S01]  /*15240*/  ISETP.GT.AND P5, PT, R0, 0x21, P2 ;  /* 0x000000210000780c */ /* 0x000fe200017a4270 */
[----:B------:R-:W-:Y:S01]  /*15250*/  FMUL R39, R39, UR11 ;  /* 0x0000000b27277c20 */ /* 0x000fe20008400000 */
[----:B------:R-:W-:Y:S01]  /*15260*/  FMUL R40, R40, UR11 ;  /* 0x0000000b28287c20 */ /* 0x000fe20008400000 */
[----:B------:R-:W-:Y:S01]  /*15270*/  FMUL R41, R41, UR11 ;  /* 0x0000000b29297c20 */ /* 0x000fe20008400000 */
[----:B------:R-:W-:Y:S01]  /*15280*/  @P3 STG.E.U16 desc[UR20][R4.64+0x30], R38 ;  /* 0x0000302604003986 */ /* 0x000fe2000c101514 */
[----:B------:R-:W-:Y:S01]  /*15290*/  ISETP.GT.AND P3, PT, R0, 0x20, P0 ;  /* 0x000000200000780c */ /* 0x000fe20000764270 */
[----:B------:R-:W-:Y:S01]  /*152a0*/  FMUL R42, R42, UR11 ;  /* 0x0000000b2a2a7c20 */ /* 0x000fe20008400000 */
[----:B------:R-:W-:-:S02]  /*152b0*/  F2FP.BF16.F32.PACK_AB R39, RZ, R39 ;  /* 0x00000027ff27723e */ /* 0x000fc400000010ff */
[----:B------:R-:W-:Y:S02]  /*152c0*/  F2FP.BF16.F32.PACK_AB R40, RZ, R40 ;  /* 0x00000028ff28723e */ /* 0x000fe400000010ff */
[----:B------:R-:W-:Y:S01]  /*152d0*/  F2FP.BF16.F32.PACK_AB R41, RZ, R41 ;  /* 0x00000029ff29723e */ /* 0x000fe200000010ff */
[----:B------:R-:W-:Y:S01]  /*152e0*/  @P4 STG.E.U16 desc[UR20][R4.64+0x32], R39 ;  /* 0x0000322704004986 */ /* 0x000fe2000c101514 */
[----:B------:R-:W-:Y:S02]  /*152f0*/  F2FP.BF16.F32.PACK_AB R42, RZ, R42 ;  /* 0x0000002aff2a723e */ /* 0x000fe400000010ff */
        /* <DEDUP_REMOVED lines=31> */
[----:B------:R-:W-:-:S03]  /*154f0*/  F2FP.BF16.F32.PACK_AB R50, RZ, R50 ;  /* 0x00000032ff32723e */ /* 0x000fc600000010ff */
[----:B------:R-:W-:Y:S01]  /*15500*/  @P6 STG.E.U16 desc[UR20][R2.64+0x60], R48 ;  /* 0x0000603002006986 */ /* 0x000fe2000c101514 */
[----:B--2---:R-:W-:-:S03]  /*15510*/  IADD3.X R7, R3, UR8, RZ, P1, !PT ;  /* 0x0000000803077c10 */ /* 0x004fc60008ffe4ff */
[----:B------:R-:W-:Y:S01]  /*15520*/  @P5 STG.E.U16 desc[UR20][R2.64+0x62], R49 ;  /* 0x0000623102005986 */ /* 0x000fe2000c101514 */
[C---:B------:R-:W-:Y:S02]  /*15530*/  ISETP.GT.AND P5, PT, R0.reuse, 0x31, P0 ;  /* 0x000000310000780c */ /* 0x040fe400007a4270 */
[C---:B------:R-:W-:Y:S01]  /*15540*/  ISETP.GT.AND P1, PT, R0.reuse, 0x38, P0 ;  /* 0x000000380000780c */ /* 0x040fe20000724270 */
[----:B------:R1:W-:Y:S01]  /*15550*/  @P3 STG.E.U16 desc[UR20][R4.64+0x60], R50 ;  /* 0x0000603204003986 */ /* 0x0003e2000c101514 */
[C---:B------:R-:W-:Y:S02]  /*15560*/  ISETP.GT.AND P3, PT, R0.reuse, 0x39, P0 ;  /* 0x000000390000780c */ /* 0x040fe40000764270 */
[C---:B------:R-:W-:Y:S01]  /*15570*/  ISETP.GT.AND P6, PT, R0.reuse, 0x38, P2 ;  /* 0x000000380000780c */ /* 0x040fe200017c4270 */
[----:B------:R-:W-:Y:S01]  /*15580*/  FMUL R51, R51, UR11 ;  /* 0x0000000b33337c20 */ /* 0x000fe20008400000 */
[----:B------:R-:W-:Y:S01]  /*15590*/  ISETP.GT.AND P4, PT, R0, 0x39, P2 ;  /* 0x000000390000780c */ /* 0x000fe20001784270 */
[----:B------:R-:W-:Y:S01]  /*155a0*/  FMUL R52, R52, UR11 ;  /* 0x0000000b34347c20 */ /* 0x000fe20008400000 */
[----:B------:R-:W-:Y:S01]  /*155b0*/  FMUL R53, R53, UR11 ;  /* 0x0000000b35357c20 */ /* 0x000fe20008400000 */
[----:B------:R-:W-:Y:S01]  /*155c0*/  FMUL R54, R54, UR11 ;  /* 0x0000000b36367c20 */ /* 0x000fe20008400000 */
[----:B------:R-:W-:Y:S01]  /*155d0*/  FMUL R55, R55, UR11 ;  /* 0x0000000b37377c20 */ /* 0x000fe20008400000 */
[----:B------:R-:W-:Y:S01]  /*155e0*/  F2FP.BF16.F32.PACK_AB R51, RZ, R51 ;  /* 0x00000033ff33723e */ /* 0x000fe200000010ff */
[----:B------:R-:W-:Y:S01]  /*155f0*/  @P5 IMAD.MOV.U32 R6, RZ, RZ, R4 ;  /* 0x000000ffff065224 */ /* 0x000fe200078e0004 */
[----:B------:R-:W-:Y:S01]  /*15600*/  F2FP.BF16.F32.PACK_AB R52, RZ, R52 ;  /* 0x00000034ff34723e */ /* 0x000fe200000010ff */
[--C-:B-1----:R-:W-:Y:S01]  /*15610*/  @P1 IMAD.MOV.U32 R5, RZ, RZ, R7.reuse ;  /* 0x000000ffff051224 */ /* 0x102fe200078e0007 */
[----:B------:R-:W-:Y:S01]  /*15620*/  F2FP.BF16.F32.PACK_AB R53, RZ, R53 ;  /* 0x00000035ff35723e */ /* 0x000fe200000010ff */
[C---:B------:R-:W-:Y:S01]  /*15630*/  VIADD R8, R2.reuse, UR9 ;  /* 0x0000000902087c36 */ /* 0x040fe20008000000 */
[----:B------:R-:W-:Y:S01]  /*15640*/  F2FP.BF16.F32.PACK_AB R54, RZ, R54 ;  /* 0x00000036ff36723e */ /* 0x000fe200000010ff */
[----:B------:R-:W-:Y:S01]  /*15650*/  @P3 IMAD.MOV.U32 R9, RZ, RZ, R7 ;  /* 0x000000ffff093224 */ /* 0x000fe200078e0007 */
[----:B------:R-:W-:Y:S01]  /*15660*/  IADD3 R4, R2, UR9, RZ ;  /* 0x0000000902047c10 */ /* 0x000fe2000fffe0ff */
[----:B------:R-:W-:Y:S01]  /*15670*/  @P5 STG.E.U16 desc[UR20][R6.64+0x62], R51 ;  /* 0x0000623306005986 */ /* 0x000fe2000c101514 */
[----:B------:R-:W-:-:S03]  /*15680*/  F2FP.BF16.F32.PACK_AB R55, RZ, R55 ;  /* 0x00000037ff37723e */ /* 0x000fc600000010ff */
[----:B------:R-:W-:Y:S04]  /*15690*/  @P6 STG.E.U16 desc[UR20][R2.64+0x70], R52 ;  /* 0x0000703402006986 */ /* 0x000fe8000c101514 */
[----:B------:R-:W-:Y:S04]  /*156a0*/  @P4 STG.E.U16 desc[UR20][R2.64+0x72], R53 ;  /* 0x0000723502004986 */ /* 0x000fe8000c101514 */
[----:B------:R1:W-:Y:S01]  /*156b0*/  @P1 STG.E.U16 desc[UR20][R4.64+0x70], R54 ;  /* 0x0000703604001986 */ /* 0x0003e2000c101514 */
[----:B------:R-:W-:-:S03]  /*156c0*/  ISETP.GT.AND P1, PT, R0, 0x40, P0 ;  /* 0x000000400000780c */ /* 0x000fc60000724270 */
[----:B------:R2:W-:Y:S01]  /*156d0*/  @P3 STG.E.U16 desc[UR20][R8.64+0x72], R55 ;  /* 0x0000723708003986 */ /* 0x0005e2000c101514 */
[C---:B------:R-:W-:Y:S02]  /*156e0*/  ISETP.GT.AND P3, PT, R0.reuse, 0x41, P0 ;  /* 0x000000410000780c */ /* 0x040fe40000764270 */
[C---:B------:R-:W-:Y:S02]  /*156f0*/  ISETP.GT.AND P4, PT, R0.reuse, 0x40, P2 ;  /* 0x000000400000780c */ /* 0x040fe40001784270 */
[----:B------:R-:W-:Y:S01]  /*15700*/  ISETP.GT.AND P5, PT, R0, 0x41, P2 ;  /* 0x000000410000780c */ /* 0x000fe200017a4270 */
[----:B------:R-:W-:Y:S01]  /*15710*/  FMUL R56, R56, UR11 ;  /* 0x0000000b38387c20 */ /* 0x000fe20008400000 */
[----:B------:R-:W-:Y:S01]  /*15720*/  FMUL R57, R57, UR11 ;  /* 0x0000000b39397c20 */ /* 0x000fe20008400000 */
[----:B------:R-:W-:Y:S01]  /*15730*/  FMUL R58, R58, UR11 ;  /* 0x0000000b3a3a7c20 */ /* 0x000fe20008400000 */
[----:B------:R-:W-:Y:S02]  /*15740*/  FMUL R59, R59, UR11 ;  /* 0x0000000b3b3b7c20 */ /* 0x000fe40008400000 */
[----:B------:R-:W-:Y:S01]  /*15750*/  F2FP.BF16.F32.PACK_AB R56, RZ, R56 ;  /* 0x00000038ff38723e */ /* 0x000fe200000010ff */
[----:B-1----:R-:W-:Y:S01]  /*15760*/  @P1 IMAD.MOV.U32 R5, RZ, RZ, R7 ;  /* 0x000000ffff051224 */ /* 0x002fe200078e0007 */
[----:B------:R-:W-:-:S02]  /*15770*/  F2FP.BF16.F32.PACK_AB R57, RZ, R57 ;  /* 0x00000039ff39723e */ /* 0x000fc400000010ff */
[----:B------:R-:W-:Y:S02]  /*15780*/  F2FP.BF16.F32.PACK_AB R58, RZ, R58 ;  /* 0x0000003aff3a723e */ /* 0x000fe400000010ff */
[----:B------:R-:W-:Y:S02]  /*15790*/  F2FP.BF16.F32.PACK_AB R59, RZ, R59 ;  /* 0x0000003bff3b723e */ /* 0x000fe400000010ff */
[----:B--2---:R-:W-:Y:S01]  /*157a0*/  @P3 MOV R9, R7 ;  /* 0x0000000700093202 */ /* 0x004fe20000000f00 */
        /* <DEDUP_REMOVED lines=13> */
[--C-:B-1----:R-:W-:Y:S01]  /*15880*/  @P1 IMAD.MOV.U32 R5, RZ, RZ, R7.reuse ;  /* 0x000000ffff051224 */ /* 0x102fe200078e0007 */
[----:B------:R-:W-:Y:S01]  /*15890*/  F2FP.BF16.F32.PACK_AB R61, RZ, R61 ;  /* 0x0000003dff3d723e */ /* 0x000fe200000010ff */
[----:B--2---:R-:W-:Y:S01]  /*158a0*/  @P3 IMAD.MOV.U32 R9, RZ, RZ, R7 ;  /* 0x000000ffff093224 */ /* 0x004fe200078e0007 */
[----:B------:R-:W-:-:S02]  /*158b0*/  F2FP.BF16.F32.PACK_AB R62, RZ, R62 ;  /* 0x0000003eff3e723e */ /* 0x000fc400000010ff */
[----:B------:R-:W-:Y:S01]  /*158c0*/  F2FP.BF16.F32.PACK_AB R63, RZ, R63 ;  /* 0x0000003fff3f723e */ /* 0x000fe200000010ff */
[----:B------:R-:W-:Y:S01]  /*158d0*/  @P4 STG.E.U16 desc[UR20][R2.64+0x90], R60 ;  /* 0x0000903c02004986 */ /* 0x000fe2000c101514 */
[----:B------:R-:W-:-:S03]  /*158e0*/  ISETP.GT.AND P4, PT, R0, 0x50, P2 ;  /* 0x000000500000780c */ /* 0x000fc60001784270 */
[----:B------:R-:W-:Y:S01]  /*158f0*/  @P5 STG.E.U16 desc[UR20][R2.64+0x92], R61 ;  /* 0x0000923d02005986 */ /* 0x000fe2000c101514 */
[----:B------:R-:W-:-:S03]  /*15900*/  FMUL R64, R64, UR11 ;  /* 0x0000000b40407c20 */ /* 0x000fc60008400000 */
[----:B------:R1:W-:Y:S01]  /*15910*/  @P1 STG.E.U16 desc[UR20][R4.64+0x90], R62 ;  /* 0x0000903e04001986 */ /* 0x0003e2000c101514 */
[----:B------:R-:W-:-:S03]  /*15920*/  ISETP.GT.AND P1, PT, R0, 0x50, P0 ;  /* 0x000000500000780c */ /* 0x000fc60000724270 */
[----:B------:R2:W-:Y:S01]  /*15930*/  @P3 STG.E.U16 desc[UR20][R8.64+0x92], R63 ;  /* 0x0000923f08003986 */ /* 0x0005e2000c101514 */
        /* <DEDUP_REMOVED lines=8> */
[----:B------:R-:W-:Y:S01]  /*159c0*/  ISETP.GT.AND P4, PT, R0, 0x58, P2 ;  /* 0x000000580000780c */ /* 0x000fe20001784270 */
[--C-:B-1----:R-:W-:Y:S01]  /*159d0*/  @P1 IMAD.MOV.U32 R5, RZ, RZ, R7.reuse ;  /* 0x000000ffff051224 */ /* 0x102fe200078e0007 */
[----:B------:R-:W-:Y:S01]  /*159e0*/  F2FP.BF16.F32.PACK_AB R66, RZ, R66 ;  /* 0x00000042ff42723e */ /* 0x000fe200000010ff */
[----:B--2---:R-:W-:Y:S01]  /*159f0*/  @P3 IMAD.MOV.U32 R9, RZ, RZ, R7 ;  /* 0x000000ffff093224 */ /* 0x004fe200078e0007 */
[----:B------:R-:W-:Y:S01]  /*15a00*/  F2FP.BF16.F32.PACK_AB R67, RZ, R67 ;  /* 0x00000043ff43723e */ /* 0x000fe200000010ff */
[----:B------:R-:W-:Y:S01]  /*15a10*/  FMUL R68, R68, UR11 ;  /* 0x0000000b44447c20 */ /* 0x000fe20008400000 */
[----:B------:R-:W-:Y:S04]  /*15a20*/  @P5 STG.E.U16 desc[UR20][R2.64+0xa2], R65 ;  /* 0x0000a24102005986 */ /* 0x000fe8000c101514 */
[----:B------:R1:W-:Y:S01]  /*15a30*/  @P1 STG.E.U16 desc[UR20][R4.64+0xa0], R66 ;  /* 0x0000a04204001986 */ /* 0x0003e2000c101514 */
[----:B------:R-:W-:-:S02]  /*15a40*/  ISETP.GT.AND P1, PT, R0, 0x58, P0 ;  /* 0x000000580000780c */ /* 0x000fc40000724270 */
[----:B------:R-:W-:Y:S01]  /*15a50*/  F2FP.BF16.F32.PACK_AB R68, RZ, R68 ;  /* 0x00000044ff44723e */ /* 0x000fe200000010ff */
[----:B------:R2:W-:Y:S01]  /*15a60*/  @P3 STG.E.U16 desc[UR20][R8.64+0xa2], R67 ;  /* 0x0000a24308003986 */ /* 0x0005e2000c101514 */
[C---:B------:R-:W-:Y:S02]  /*15a70*/  ISETP.GT.AND P3, PT, R0.reuse, 0x59, P0 ;  /* 0x000000590000780c */ /* 0x040fe40000764270 */
[C---:B------:R-:W-:Y:S01]  /*15a80*/  ISETP.GT.AND P5, PT, R0.reuse, 0x59, P2 ;  /* 0x000000590000780c */ /* 0x040fe200017a4270 */
[----:B------:R-:W-:Y:S01]  /*15a90*/  FMUL R69, R69, UR11 ;  /* 0x0000000b45457c20 */ /* 0x000fe20008400000 */
[----:B------:R-:W-:Y:S01]  /*15aa0*/  @P4 STG.E.U16 desc[UR20][R2.64+0xb0], R68 ;  /* 0x0000b04402004986 */ /* 0x000fe2000c101514 */
[----:B------:R-:W-:Y:S01]  /*15ab0*/  ISETP.GT.AND P4, PT, R0, 0x60, P2 ;  /* 0x000000600000780c */ /* 0x000fe20001784270 */
[----:B------:R-:W-:Y:S01]  /*15ac0*/  FMUL R70, R70, UR11 ;  /* 0x0000000b46467c20 */ /* 0x000fe20008400000 */
[----:B------:R-:W-:Y:S01]  /*15ad0*/  FMUL R71, R71, UR11 ;  /* 0x0000000b47477c20 */ /* 0x000fe20008400000 */
[----:B------:R-:W-:Y:S01]  /*15ae0*/  FMUL R72, R72, UR11 ;  /* 0x0000000b48487c20 */ /* 0x000fe20008400000 */
[----:B------:R-:W-:-:S02]  /*15af0*/  F2FP.BF16.F32.PACK_AB R69, RZ, R69 ;  /* 0x00000045ff45723e */ /* 0x000fc400000010ff */
[----:B------:R-:W-:Y:S02]  /*15b00*/  F2FP.BF16.F32.PACK_AB R70, RZ, R70 ;  /* 0x00000046ff46723e */ /* 0x000fe400000010ff */
[----:B-1----:R-:W-:Y:S01]  /*15b10*/  @P1 MOV R5, R7 ;  /* 0x0000000700051202 */ /* 0x002fe20000000f00 */
[----:B--2---:R-:W-:Y:S01]  /*15b20*/  @P3 IMAD.MOV.U32 R9, RZ, RZ, R7 ;  /* 0x000000ffff093224 */ /* 0x004fe200078e0007 */
[----:B------:R-:W-:Y:S01]  /*15b30*/  F2FP.BF16.F32.PACK_AB R71, RZ, R71 ;  /* 0x00000047ff47723e */ /* 0x000fe200000010ff */
[----:B------:R-:W-:Y:S01]  /*15b40*/  @P5 STG.E.U16 desc[UR20][R2.64+0xb2], R69 ;  /* 0x0000b24502005986 */ /* 0x000fe2000c101514 */
[----:B------:R-:W-:Y:S02]  /*15b50*/  F2FP.BF16.F32.PACK_AB R72, RZ, R72 ;  /* 0x00000048ff48723e */ /* 0x000fe400000010ff */
[----:B------:R-:W-:Y:S01]  /*15b60*/  ISETP.GT.AND P5, PT, R0, 0x61, P2 ;  /* 0x000000610000780c */ /* 0x000fe200017a4270 */
[----:B------:R1:W-:Y:S01]  /*15b70*/  @P1 STG.E.U16 desc[UR20][R4.64+0xb0], R70 ;  /* 0x0000b04604001986 */ /* 0x0003e2000c101514 */
[----:B------:R-:W-:-:S03]  /*15b80*/  FMUL R73, R73, UR11 ;  /* 0x0000000b49497c20 */ /* 0x000fc60008400000 */
[----:B------:R2:W-:Y:S01]  /*15b90*/  @P3 STG.E.U16 desc[UR20][R8.64+0xb2], R71 ;  /* 0x0000b24708003986 */ /* 0x0005e2000c101514 */
[----:B------:R-:W-:-:S03]  /*15ba0*/  ISETP.GT.AND P3, PT, R0, 0x60, P0 ;  /* 0x000000600000780c */ /* 0x000fc60000764270 */
[----:B------:R-:W-:Y:S01]  /*15bb0*/  @P4 STG.E.U16 desc[UR20][R2.64+0xc0], R72 ;  /* 0x0000c04802004986 */ /* 0x000fe2000c101514 */
[----:B------:R-:W-:Y:S02]  /*15bc0*/  ISETP.GT.AND P4, PT, R0, 0x61, P0 ;  /* 0x000000610000780c */ /* 0x000fe40000784270 */
[----:B------:R-:W-:Y:S01]  /*15bd0*/  F2FP.BF16.F32.PACK_AB R73, RZ, R73 ;  /* 0x00000049ff49723e */ /* 0x000fe200000010ff */
[----:B------:R-:W-:Y:S01]  /*15be0*/  FMUL R74, R74, UR11 ;  /* 0x0000000b4a4a7c20 */ /* 0x000fe20008400000 */
[----:B------:R-:W-:Y:S01]  /*15bf0*/  FMUL R75, R75, UR11 ;  /* 0x0000000b4b4b7c20 */ /* 0x000fe20008400000 */
[C---:B------:R-:W-:Y:S02]  /*15c00*/  ISETP.GT.AND P1, PT, R0.reuse, 0x69, P2 ;  /* 0x000000690000780c */ /* 0x040fe40001724270 */
[----:B------:R-:W-:Y:S01]  /*15c10*/  @P5 STG.E.U16 desc[UR20][R2.64+0xc2], R73 ;  /* 0x0000c24902005986 */ /* 0x000fe2000c101514 */
[----:B------:R-:W-:Y:S01]  /*15c20*/  ISETP.GT.AND P5, PT, R0, 0x68, P2 ;  /* 0x000000680000780c */ /* 0x000fe200017a4270 */
[--C-:B-1----:R-:W-:Y:S01]  /*15c30*/  @P3 IMAD.MOV.U32 R5, RZ, RZ, R7.reuse ;  /* 0x000000ffff053224 */ /* 0x102fe200078e0007 */
[----:B------:R-:W-:Y:S01]  /*15c40*/  F2FP.BF16.F32.PACK_AB R74, RZ, R74 ;  /* 0x0000004aff4a723e */ /* 0x000fe200000010ff */
[----:B------:R-:W-:Y:S01]  /*15c50*/  FMUL R76, R76, UR11 ;  /* 0x0000000b4c4c7c20 */ /* 0x000fe20008400000 */
[----:B------:R-:W-:Y:S01]  /*15c60*/  F2FP.BF16.F32.PACK_AB R75, RZ, R75 ;  /* 0x0000004bff4b723e */ /* 0x000fe200000010ff */
[----:B--2---:R-:W-:-:S02]  /*15c70*/  @P4 IMAD.MOV.U32 R9, RZ, RZ, R7 ;  /* 0x000000ffff094224 */ /* 0x004fc400078e0007 */
[----:B------:R-:W-:Y:S01]  /*15c80*/  FMUL R77, R77, UR11 ;  /* 0x0000000b4d4d7c20 */ /* 0x000fe20008400000 */
[----:B------:R1:W-:Y:S01]  /*15c90*/  @P3 STG.E.U16 desc[UR20][R4.64+0xc0], R74 ;  /* 0x0000c04a04003986 */ /* 0x0003e2000c101514 */
[----:B------:R-:W-:Y:S02]  /*15ca0*/  F2FP.BF16.F32.PACK_AB R76, RZ, R76 ;  /* 0x0000004cff4c723e */ /* 0x000fe400000010ff */
[C---:B------:R-:W-:Y:S01]  /*15cb0*/  ISETP.GT.AND P3, PT, R0.reuse, 0x68, P0 ;  /* 0x000000680000780c */ /* 0x040fe20000764270 */
[----:B------:R2:W-:Y:S01]  /*15cc0*/  @P4 STG.E.U16 desc[UR20][R8.64+0xc2], R75 ;  /* 0x0000c24b08004986 */ /* 0x0005e2000c101514 */
[----:B------:R-:W-:Y:S02]  /*15cd0*/  F2FP.BF16.F32.PACK_AB R77, RZ, R77 ;  /* 0x0000004dff4d723e */ /* 0x000fe400000010ff */
[----:B------:R-:W-:Y:S01]  /*15ce0*/  ISETP.GT.AND P4, PT, R0, 0x69, P0 ;  /* 0x000000690000780c */ /* 0x000fe20000784270 */
[----:B------:R-:W-:Y:S01]  /*15cf0*/  @P5 STG.E.U16 desc[UR20][R2.64+0xd0], R76 ;  /* 0x0000d04c02005986 */ /* 0x000fe2000c101514 */
[----:B------:R-:W-:-:S03]  /*15d00*/  FMUL R78, R78, UR11 ;  /* 0x0000000b4e4e7c20 */ /* 0x000fc60008400000 */
[----:B------:R-:W-:Y:S01]  /*15d10*/  @P1 STG.E.U16 desc[UR20][R2.64+0xd2], R77 ;  /* 0x0000d24d02001986 */ /* 0x000fe2000c101514 */
[----:B------:R-:W-:Y:S01]  /*15d20*/  ISETP.GT.AND P1, PT, R0, 0x70, P2 ;  /* 0x000000700000780c */ /* 0x000fe20001724270 */
[----:B------:R-:W-:Y:S01]  /*15d30*/  FMUL R79, R79, UR11 ;  /* 0x0000000b4f4f7c20 */ /* 0x000fe20008400000 */
[----:B------:R-:W-:Y:S01]  /*15d40*/  FMUL R80, R80, UR11 ;  /* 0x0000000b50507c20 */ /* 0x000fe20008400000 */
[----:B------:R-:W-:Y:S01]  /*15d50*/  F2FP.BF16.F32.PACK_AB R78, RZ, R78 ;  /* 0x0000004eff4e723e */ /* 0x000fe200000010ff */
[----:B-1----:R-:W-:Y:S02]  /*15d60*/  @P3 IMAD.MOV.U32 R5, RZ, RZ, R7 ;  /* 0x000000ffff053224 */ /* 0x002fe400078e0007 */
[----:B------:R-:W-:Y:S02]  /*15d70*/  F2FP.BF16.F32.PACK_AB R79, RZ, R79 ;  /* 0x0000004fff4f723e */ /* 0x000fe400000010ff */
[----:B--2---:R-:W-:Y:S02]  /*15d80*/  @P4 MOV R9, R7 ;  /* 0x0000000700094202 */ /* 0x004fe40000000f00 */
[----:B------:R-:W-:Y:S01]  /*15d90*/  F2FP.BF16.F32.PACK_AB R80, RZ, R80 ;  /* 0x00000050ff50723e */ /* 0x000fe200000010ff */
[----:B------:R1:W-:Y:S01]  /*15da0*/  @P3 STG.E.U16 desc[UR20][R4.64+0xd0], R78 ;  /* 0x0000d04e04003986 */ /* 0x0003e2000c101514 */
[----:B------:R-:W-:-:S02]  /*15db0*/  ISETP.GT.AND P6, PT, R0, 0x70, P0 ;  /* 0x000000700000780c */ /* 0x000fc400007c4270 */
[C---:B------:R-:W-:Y:S01]  /*15dc0*/  ISETP.GT.AND P5, PT, R0.reuse, 0x71, P0 ;  /* 0x000000710000780c */ /* 0x040fe200007a4270 */
        /* <DEDUP_REMOVED lines=9> */
[----:B------:R-:W-:Y:S01]  /*15e60*/  FMUL R84, R84, UR11 ;  /* 0x0000000b54547c20 */ /* 0x000fe20008400000 */
[----:B------:R-:W-:Y:S01]  /*15e70*/  ISETP.GT.AND P0, PT, R0, 0x79, P0 ;  /* 0x000000790000780c */ /* 0x000fe20000704270 */
[----:B------:R-:W-:Y:S01]  /*15e80*/  FMUL R85, R85, UR11 ;  /* 0x0000000b55557c20 */ /* 0x000fe20008400000 */
[----:B------:R-:W-:Y:S01]  /*15e90*/  FMUL R86, R86, UR11 ;  /* 0x0000000b56567c20 */ /* 0x000fe20008400000 */
[----:B------:R-:W-:Y:S01]  /*15ea0*/  F2FP.BF16.F32.PACK_AB R81, RZ, R81 ;  /* 0x00000051ff51723e */ /* 0x000fe200000010ff */
[--C-:B-1----:R-:W-:Y:S01]  /*15eb0*/  @P6 IMAD.MOV.U32 R5, RZ, RZ, R7.reuse ;  /* 0x000000ffff056224 */ /* 0x102fe200078e0007 */
[----:B------:R-:W-:Y:S01]  /*15ec0*/  F2FP.BF16.F32.PACK_AB R82, RZ, R82 ;  /* 0x00000052ff52723e */ /* 0x000fe200000010ff */
[----:B--2---:R-:W-:Y:S01]  /*15ed0*/  @P5 IMAD.MOV.U32 R9, RZ, RZ, R7 ;  /* 0x000000ffff095224 */ /* 0x004fe200078e0007 */
[----:B------:R-:W-:Y:S01]  /*15ee0*/  F2FP.BF16.F32.PACK_AB R83, RZ, R83 ;  /* 0x00000053ff53723e */ /* 0x000fe200000010ff */
[----:B------:R-:W-:Y:S01]  /*15ef0*/  @P3 IMAD.MOV.U32 R10, RZ, RZ, R2 ;  /* 0x000000ffff0a3224 */ /* 0x000fe200078e0002 */
[----:B------:R-:W-:Y:S01]  /*15f00*/  F2FP.BF16.F32.PACK_AB R84, RZ, R84 ;  /* 0x00000054ff54723e */ /* 0x000fe200000010ff */
[--C-:B------:R-:W-:Y:S01]  /*15f10*/  @P3 IMAD.MOV.U32 R11, RZ, RZ, R3.reuse ;  /* 0x000000ffff0b3224 */ /* 0x100fe200078e0003 */
[----:B------:R-:W-:Y:S01]  /*15f20*/  @P2 MOV R12, R2 ;  /* 0x00000002000c2202 */ /* 0x000fe20000000f00 */
[----:B------:R-:W-:Y:S01]  /*15f30*/  @P2 IMAD.MOV.U32 R13, RZ, RZ, R3 ;  /* 0x000000ffff0d2224 */ /* 0x000fe200078e0003 */
[----:B------:R-:W-:Y:S01]  /*15f40*/  F2FP.BF16.F32.PACK_AB R85, RZ, R85 ;  /* 0x00000055ff55723e */ /* 0x000fe200000010ff */
[----:B------:R-:W-:Y:S01]  /*15f50*/  VIADD R14, R2, UR9 ;  /* 0x00000009020e7c36 */ /* 0x000fe20008000000 */
[----:B------:R3:W-:Y:S01]  /*15f60*/  @P1 STG.E.U16 desc[UR20][R2.64+0xe2], R81 ;  /* 0x0000e25102001986 */ /* 0x0007e2000c101514 */
[----:B------:R-:W-:Y:S01]  /*15f70*/  F2FP.BF16.F32.PACK_AB R86, RZ, R86 ;  /* 0x00000056ff56723e */ /* 0x000fe200000010ff */
[----:B------:R-:W-:-:S02]  /*15f80*/  @P4 IMAD.MOV.U32 R15, RZ, RZ, R7 ;  /* 0x000000ffff0f4224 */ /* 0x000fc400078e0007 */
[----:B------:R3:W-:Y:S01]  /*15f90*/  @P6 STG.E.U16 desc[UR20][R4.64+0xe0], R82 ;  /* 0x0000e05204006986 */ /* 0x0007e2000c101514 */
[----:B------:R-:W-:-:S03]  /*15fa0*/  VIADD R16, R2, UR9 ;  /* 0x0000000902107c36 */ /* 0x000fc60008000000 */
[----:B------:R3:W-:Y:S04]  /*15fb0*/  @P5 STG.E.U16 desc[UR20][R8.64+0xe2], R83 ;  /* 0x0000e25308005986 */ /* 0x0007e8000c101514 */
[----:B------:R3:W-:Y:S04]  /*15fc0*/  @P3 STG.E.U16 desc[UR20][R10.64+0xf0], R84 ;  /* 0x0000f0540a003986 */ /* 0x0007e8000c101514 */
[----:B------:R3:W-:Y:S01]  /*15fd0*/  @P2 STG.E.U16 desc[UR20][R12.64+0xf2], R85 ;  /* 0x0000f2550c002986 */ /* 0x0007e2000c101514 */
[----:B------:R-:W-:-:S03]  /*15fe0*/  FMUL R87, R87, UR11 ;  /* 0x0000000b57577c20 */ /* 0x000fc60008400000 */
[----:B------:R3:W-:Y:S01]  /*15ff0*/  @P4 STG.E.U16 desc[UR20][R14.64+0xf0], R86 ;  /* 0x0000f0560e004986 */ /* 0x0007e2000c101514 */
[----:B------:R-:W-:Y:S05]  /*16000*/  @!P0 EXIT ;  /* 0x000000000000894d */ /* 0x000fea0003800000 */
[----:B------:R-:W-:Y:S02]  /*16010*/  F2FP.BF16.F32.PACK_AB R87, RZ, R87 ;  /* 0x00000057ff57723e */ /* 0x000fe400000010ff */
[----:B------:R-:W-:-:S05]  /*16020*/  MOV R17, R7 ;  /* 0x0000000700117202 */ /* 0x000fca0000000f00 */
[----:B------:R-:W-:Y:S01]  /*16030*/  STG.E.U16 desc[UR20][R16.64+0xf2], R87 ;  /* 0x0000f25710007986 */ /* 0x000fe2000c101514 */
[----:B------:R-:W-:Y:S05]  /*16040*/  EXIT ;  /* 0x000000000000794d */ /* 0x000fea0003800000 */
.L_x_9:
[----:B------:R-:W-:-:S13]  /*16050*/  ISETP.NE.AND P0, PT, RZ, UR7, PT ;  /* 0x00000007ff007c0c */ /* 0x000fda000bf05270 */
[----:B------:R-:W-:Y:S05]  /*16060*/  @P0 EXIT ;  /* 0x000000000000094d */ /* 0x000fea0003800000 */
[----:B------:R-:W-:-:S13]  /*16070*/  ELECT P0, URZ, PT ;  /* 0x00000000003f782f */ /* 0x000fda0003800000 */
[----:B------:R-:W-:Y:S05]  /*16080*/  @!P0 BRA `(.L_x_524) ;  /* 0x0000000800408947 */ /* 0x000fea0003800000 */
[----:B------:R-:W-:Y:S01]  /*16090*/  UISETP.GE.AND UP0, UPT, UR5, 0x1, UPT ;  /* 0x000000010500788c */ /* 0x000fe2000bf06270 */
[----:B------:R-:W-:-:S04]  /*160a0*/  SHF.R.S32.HI R3, RZ, 0x1f, R4 ;  /* 0x0000001fff037819 */ /* 0x000fc80000011404 */
[----:B------:R-:W-:Y:S02]  /*160b0*/  LEA.HI R3, R3, R4, RZ, 0x7 ;  /* 0x0000000403037211 */ /* 0x000fe400078f38ff */
[----:B------:R-:W-:-:S13]  /*160c0*/  PLOP3.LUT P0, PT, PT, PT, UP0, 0x80, 0x0 ;  /* 0x000000000000781c */ /* 0x000fda0003f0f008 */
[----:B------:R-:W-:Y:S05]  /*160d0*/  @!P0 BRA `(.L_x_524) ;  /* 0x00000008002c8947 */ /* 0x000fea0003800000 */
[----:B------:R-:W0:Y:S01]  /*160e0*/  S2R R0, SR_CTAID.X ;  /* 0x0000000000007919 */ /* 0x000e220000002500 */
[----:B------:R-:W-:Y:S01]  /*160f0*/  LOP3.LUT R3, R3, 0xffffff80, RZ, 0xc0, !PT ;  /* 0xffffff8003037812 */ /* 0x000fe200078ec0ff */
[----:B------:R-:W-:Y:S01]  /*16100*/  ULDC UR8, c[0x0][0x384] ;  /* 0x0000e10000087ab9 */ /* 0x000fe20000000800 */
[----:B------:R-:W-:Y:S01]  /*16110*/  UIADD3 UR7, UR5, 0x1, URZ ;  /* 0x0000000105077890 */ /* 0x000fe2000fffe03f */
[----:B------:R-:W1:Y:S01]  /*16120*/  S2R R2, SR_CTAID.Y ;  /* 0x0000000000027919 */ /* 0x000e620000002600 */
[C---:B------:R-:W-:Y:S01]  /*16130*/  LOP3.LUT P0, RZ, R4.reuse, 0x1f, RZ, 0xc0, !PT ;  /* 0x0000001f04ff7812 */ /* 0x040fe2000780c0ff */
[----:B------:R-:W-:Y:S01]  /*16140*/  IMAD.IADD R3, R4, 0x1, -R3 ;  /* 0x0000000104037824 */ /* 0x000fe200078e0a03 */
[----:B------:R-:W-:Y:S01]  /*16150*/  ULDC UR9, c[0x0][0x388] ;  /* 0x0000e20000097ab9 */ /* 0x000fe20000000800 */
[----:B------:R-:W-:Y:S01]  /*16160*/  IMAD.U32 R9, RZ, RZ, UR6 ;  /* 0x00000006ff097e24 */ /* 0x000fe2000f8e00ff */
[----:B------:R-:W-:Y:S01]  /*16170*/  CS2R R6, SRZ ;  /* 0x0000000000067805 */ /* 0x000fe2000001ff00 */
[----:B------:R-:W-:Y:S01]  /*16180*/  IMAD.MOV.U32 R4, RZ, RZ, 0x1 ;  /* 0x00000001ff047424 */ /* 0x000fe200078e00ff */
[C---:B------:R-:W-:Y:S01]  /*16190*/  ISETP.NE.AND P1, PT, R3.reuse, RZ, PT ;  /* 0x000000ff0300720c */ /* 0x040fe20003f25270 */
[----:B------:R-:W-:Y:S01]  /*161a0*/  IMAD.MOV.U32 R5, RZ, RZ, RZ ;  /* 0x000000ffff057224 */ /* 0x000fe200078e00ff */
[----:B------:R-:W-:Y:S01]  /*161b0*/  ISETP.NE.OR P0, PT, R3, RZ, !P0 ;  /* 0x000000ff0300720c */ /* 0x000fe20004705670 */
[----:B------:R-:W-:-:S02]  /*161c0*/  IMAD.MOV.U32 R3, RZ, RZ, RZ ;  /* 0x000000ffff037224 */ /* 0x000fc400078e00ff */
[----:B------:R-:W-:Y:S02]  /*161d0*/  IMAD.MOV.U32 R8, RZ, RZ, RZ ;  /* 0x000000ffff087224 */ /* 0x000fe400078e00ff */
[----:B------:R-:W-:Y:S01]  /*161e0*/  IMAD.U32 R21, RZ, RZ, UR7 ;  /* 0x00000007ff157e24 */ /* 0x000fe2000f8e00ff */
[----:B0-----:R-:W-:Y:S02]  /*161f0*/  SHF.L.U32 R17, R0, 0x8, RZ ;  /* 0x0000000800117819 */ /* 0x001fe400000006ff */
[----:B------:R-:W-:Y:S01]  /*16200*/  LOP3.LUT R0, R9, 0x2, RZ, 0xfc, !PT ;  /* 0x0000000209007812 */ /* 0x000fe200078efcff */
[----:B-1----:R-:W-:Y:S02]  /*16210*/  IMAD.SHL.U32 R18, R2, 0x80, RZ ;  /* 0x0000008002127824 */ /* 0x002fe400078e00ff */
[----:B------:R-:W-:-:S03]  /*16220*/  IMAD.HI.U32 R2, R17, UR8, RZ ;  /* 0x0000000811027c27 */ /* 0x000fc6000f8e00ff */
[----:B------:R-:W-:Y:S02]  /*16230*/  IADD3 R19, R18, 0x40, RZ ;  /* 0x0000004012137810 */ /* 0x000fe40007ffe0ff */
[----:B------:R-:W-:-:S07]  /*16240*/  SHF.R.U32.HI R2, RZ, UR9, R2 ;  /* 0x00000009ff027c19 */ /* 0x000fce0008011602 */
.L_x_528:
[----:B------:R-:W0:Y:S01]  /*16250*/  S2R R10, SR_CgaCtaId ;  /* 0x00000000000a7919 */ /* 0x000e220000008800 */
[----:B------:R-:W-:-:S04]  /*16260*/  MOV R9, 0x400 ;  /* 0x0000040000097802 */ /* 0x000fc80000000f00 */
[----:B0-----:R-:W-:Y:S02]  /*16270*/  LEA R20, R10, R9, 0x18 ;  /* 0x000000090a147211 */ /* 0x001fe400078ec0ff */
[----:B------:R-:W-:-:S03]  /*16280*/  SHF.L.U32 R9, R4, 0x1f, RZ ;  /* 0x0000001f04097819 */ /* 0x000fc600000006ff */
[----:B------:R-:W-:-:S07]  /*16290*/  IMAD R12, R3, 0x8, R20 ;  /* 0x00000008030c7824 */ /* 0x000fce00078e0214 */
.L_x_525:
[----:B0-----:R0:W1:Y:S02]  /*162a0*/  SYNCS.PHASECHK.TRANS64.TRYWAIT P2, [R12+URZ+0x30020], R9 ;  /* 0x030020090c0075a7 */ /* 0x001064000804017f */
[----:B-1----:R-:W-:Y:S05]  /*162b0*/  @!P2 NANOSLEEP.SYNCS 0x989680 ;  /* 0x009896800000a95d */ /* 0x002fea0003900000 */
[----:B------:R-:W1:Y:S02]  /*162c0*/  @!P2 SYNCS.PHASECHK.TRANS64 P2, [R12+URZ+0x30020], R9 ;  /* 0x030020090c00a5a7 */ /* 0x000e64000804007f */
[----:B-1----:R-:W-:Y:S05]  /*162d0*/  @!P2 BRA `(.L_x_525) ;  /* 0xfffffffc00f0a947 */ /* 0x002fea000383ffff */
[----:B0-----:R-:W0:Y:S02]  /*162e0*/  @!P1 LDC R9, c[0x0][0x580] ;  /* 0x00016000ff099b82 */ /* 0x001e240000000800 */
[----:B0-----:R0:W-:Y:S02]  /*162f0*/  @!P1 SYNCS.ARRIVE.TRANS64 RZ, [R12+URZ+0x30000], R9 ;  /* 0x030000090cff99a7 */ /* 0x0011e4000800003f */
[----:B0-----:R-:W-:-:S04]  /*16300*/  PRMT R9, R0, 0x9910, RZ ;  /* 0x0000991000097816 */ /* 0x001fc800000000ff */
[----:B------:R-:W-:-:S13]  /*16310*/  ISETP.NE.AND P2, PT, R9, 0x2, PT ;  /* 0x000000020900780c */ /* 0x000fda0003f45270 */
[----:B------:R-:W-:Y:S05]  /*16320*/  @P2 BRA `(.L_x_526) ;  /* 0x0000000000042947 */ /* 0x000fea0003800000 */
[----:B------:R-:W-:Y:S01]  /*16330*/  BPT.TRAP 0x1 ;  /* 0x000000040000795c */ /* 0x000fe20000300000 */
.L_x_526:
[----:B------:R-:W-:Y:S05]  /*16340*/  @P0 BRA `(.L_x_527) ;  /* 0x0000000000040947 */ /* 0x000fea0003800000 */
[----:B------:R-:W-:Y:S01]  /*16350*/  BPT.TRAP 0x1 ;  /* 0x000000040000795c */ /* 0x000fe20000300000 */
.L_x_527:
[----:B------:R-:W0:Y:S01]  /*16360*/  LDC R10, c[0x0][0x380] ;  /* 0x0000e000ff0a7b82 */ /* 0x000e220000000800 */
[----:B------:R-:W-:Y:S01]  /*16370*/  R2UR UR7, R2 ;  /* 0x00000000020772ca */ /* 0x000fe200000e0000 */
[----:B------:R-:W-:Y:S01]  /*16380*/  ULDC UR18, c[0x0][0x38c] ;  /* 0x0000e30000127ab9 */ /* 0x000fe20000000800 */
[----:B------:R-:W-:Y:S01]  /*16390*/  R2UR UR25, R12 ;  /* 0x000000000c1972ca */ /* 0x000fe200000e0000 */
[----:B------:R-:W-:Y:S01]  /*163a0*/  UISETP.NE.AND UP0, UPT, UR18, 0x1, UPT ;  /* 0x000000011200788c */ /* 0x000fe2000bf05270 */
[C---:B------:R-:W-:Y:S01]  /*163b0*/  VIADD R11, R7.reuse, 0x1 ;  /* 0x00000001070b7836 */ /* 0x040fe20000000000 */
[----:B------:R-:W-:Y:S01]  /*163c0*/  ULDC UR23, c[0x0][0x398] ;  /* 0x0000e60000177ab9 */ /* 0x000fe20000000800 */
[----:B------:R-:W-:Y:S01]  /*163d0*/  R2UR UR26, R8 ;  /* 0x00000000081a72ca */ /* 0x000fe200000e0000 */
[----:B------:R-:W1:Y:S01]  /*163e0*/  LDC.64 R12, c[0x0][0x3f8] ;  /* 0x0000fe00ff0c7b82 */ /* 0x000e620000000a00 */
[----:B------:R-:W-:Y:S01]  /*163f0*/  R2UR UR20, R7 ;  /* 0x00000000071472ca */ /* 0x000fe200000e0000 */
[----:B------:R-:W-:Y:S01]  /*16400*/  ULDC UR31, c[0x0][0x3ec] ;  /* 0x0000fb00001f7ab9 */ /* 0x000fe20000000800 */
[----:B------:R-:W-:Y:S01]  /*16410*/  R2UR UR12, R20 ;  /* 0x00000000140c72ca */ /* 0x000fe200000e0000 */
[C---:B------:R-:W-:Y:S01]  /*16420*/  IMAD R20, R3.reuse, 0x4000, R20 ;  /* 0x0000400003147824 */ /* 0x040fe200078e0214 */
[----:B------:R-:W-:Y:S01]  /*16430*/  R2UR UR24, R3 ;  /* 0x00000000031872ca */ /* 0x000fe200000e0000 */
[----:B------:R-:W-:Y:S01]  /*16440*/  ULDC.64 UR34, c[0x0][0x198] ;  /* 0x0000660000227ab9 */ /* 0x000fe20000000a00 */
[----:B------:R-:W-:Y:S01]  /*16450*/  @UP0 ULDC.64 UR10, c[0x0][0x390] ;  /* 0x0000e400000a0ab9 */ /* 0x000fe20000000a00 */
[----:B------:R-:W1:Y:S01]  /*16460*/  LDC.64 R14, c[0x0][0x3d0] ;  /* 0x0000f400ff0e7b82 */ /* 0x000e620000000a00 */
[----:B------:R-:W-:Y:S01]  /*16470*/  R2UR UR19, R20 ;  /* 0x00000000141372ca */ /* 0x000fe200000e0000 */
[----:B------:R-:W-:Y:S01]  /*16480*/  VIADD R21, R21, 0xffffffff ;  /* 0xffffffff15157836 */ /* 0x000fe20000000000 */
[----:B------:R-:W-:Y:S01]  /*16490*/  R2UR UR21, R5 ;  /* 0x00000000051572ca */ /* 0x000fe200000e0000 */
[----:B------:R-:W-:Y:S01]  /*164a0*/  UIADD3 UR32, UP1, UR34, 0xf0, URZ ;  /* 0x000000f022207890 */ /* 0x000fe2000ff3e03f */
[----:B------:R-:W-:Y:S01]  /*164b0*/  R2UR UR22, R6 ;  /* 0x00000000061672ca */ /* 0x000fe200000e0000 */
[----:B------:R-:W-:Y:S01]  /*164c0*/  ULDC.64 UR28, c[0x0][0x3f0] ;  /* 0x0000fc00001c7ab9 */ /* 0x000fe20000000a00 */
[----:B------:R-:W-:Y:S01]  /*164d0*/  UIADD3 UR34, UP2, UR34, 0x270, URZ ;  /* 0x0000027022227890 */ /* 0x000fe2000ff5e03f */
[----:B0-----:R-:W-:Y:S01]  /*164e0*/  ISETP.NE.AND P2, PT, R10, 0x1, PT ;  /* 0x000000010a00780c */ /* 0x001fe20003f45270 */
[----:B------:R-:W0:Y:S01]  /*164f0*/  LDC R16, c[0x0][0x400] ;  /* 0x00010000ff107b82 */ /* 0x000e220000000800 */
[----:B------:R-:W-:Y:S01]  /*16500*/  ISETP.GT.AND P6, PT, R21, 0x1, PT ;  /* 0x000000011500780c */ /* 0x000fe20003fc4270 */
[----:B------:R-:W-:Y:S01]  /*16510*/  UIADD3 UR25, UR25, 0x30000, URZ ;  /* 0x0003000019197890 */ /* 0x000fe2000fffe03f */
[----:B------:R-:W-:Y:S01]  /*16520*/  VIADD R3, R3, 0x1 ;  /* 0x0000000103037836 */ /* 0x000fe20000000000 */
[----:B------:R-:W-:-:S02]  /*16530*/  ULEA UR24, UR24, UR12, 0xf ;  /* 0x0000000c18187291 */ /* 0x000fc4000f8e783f */
[----:B------:R-:W-:Y:S02]  /*16540*/  USHF.L.U32 UR26, UR26, 0x6, URZ ;  /* 0x000000061a1a7899 */ /* 0x000fe4000800063f */
[----:B------:R-:W2:Y:S01]  /*16550*/  LDC.64 R22, c[0x0][0x3e0] ;  /* 0x0000f800ff167b82 */ /* 0x000ea20000000a00 */
[----:B------:R-:W-:Y:S01]  /*16560*/  UIADD3.X UR33, URZ, UR35, URZ, UP1, !UPT ;  /* 0x000000233f217290 */ /* 0x000fe20008ffe43f */
[----:B------:R-:W-:Y:S01]  /*16570*/  ISETP.NE.AND P5, PT, R3, 0x4, PT ;  /* 0x000000040300780c */ /* 0x000fe20003fa5270 */
[----:B------:R-:W-:Y:S01]  /*16580*/  UIADD3.X UR35, URZ, UR35, URZ, UP2, !UPT ;  /* 0x000000233f237290 */ /* 0x000fe200097fe43f */
[----:B------:R-:W-:Y:S01]  /*16590*/  @P2 IMAD.U32 R9, RZ, RZ, UR7 ;  /* 0x00000007ff092e24 */ /* 0x000fe2000f8e00ff */
[----:B------:R-:W-:Y:S01]  /*165a0*/  R2UR UR7, R17 ;  /* 0x00000000110772ca */ /* 0x000fe200000e0000 */
[----:B------:R-:W-:Y:S01]  /*165b0*/  UMOV UR36, 0x0 ;  /* 0x0000000000247882 */ /* 0x000fe20000000000 */
[----:B------:R-:W-:Y:S01]  /*165c0*/  UMOV UR37, 0x10000000 ;  /* 0x1000000000257882 */ /* 0x000fe20000000000 */
[----:B------:R-:W-:Y:S01]  /*165d0*/  UMOV UR12, UR20 ;  /* 0x00000014000c7c82 */ /* 0x000fe20008000000 */
[----:B------:R-:W-:Y:S01]  /*165e0*/  @P2 R2UR UR7, R9 ;  /* 0x00000000090722ca */ /* 0x000fe200000e0000 */
[----:B------:R-:W-:Y:S01]  /*165f0*/  VIADD R9, R8, 0x1 ;  /* 0x0000000108097836 */ /* 0x000fe20000000000 */
[----:B------:R-:W-:Y:S01]  /*16600*/  UMOV UR14, UR22 ;  /* 0x00000016000e7c82 */ /* 0x000fe20008000000 */
[----:B-1----:R-:W-:Y:S01]  /*16610*/  IMAD R8, R5, R14, R13 ;  /* 0x0000000e05087224 */ /* 0x002fe200078e020d */
[----:B------:R-:W-:-:S02]  /*16620*/  SEL R3, R3, RZ, P5 ;  /* 0x000000ff03037207 */ /* 0x000fc40002800000 */
[----:B------:R-:W-:-:S07]  /*16630*/  ISETP.NE.AND P2, PT, R9, UR4, PT ;  /* 0x0000000409007c0c */ /* 0x000fce000bf45270 */
[----:B------:R-:W-:Y:S02]  /*16640*/  UIADD3 UR13, -UR7, URZ, URZ ;  /* 0x0000003f070d7290 */ /* 0x000fe4000fffe13f */
[----:B------:R-:W-:Y:S02]  /*16650*/  UIMAD.WIDE.U32 UR8, UR7, UR10, URZ ;  /* 0x0000000a070872a5 */ /* 0x000fe4000f8e003f */
[----:B------:R-:W-:Y:S02]  /*16660*/  UMOV UR15, UR7 ;  /* 0x00000007000f7c82 */ /* 0x000fe40008000000 */
[----:B------:R-:W-:Y:S01]  /*16670*/  IMAD R10, R10, UR13, R17 ;  /* 0x0000000d0a0a7c24 */ /* 0x000fe2000f8e0211 */
[----:B------:R-:W-:Y:S01]  /*16680*/  @UP0 USHF.R.U32.HI UR15, URZ, UR11, UR9 ;  /* 0x0000000b3f0f0299 */ /* 0x000fe20008011609 */
[C---:B------:R-:W-:Y:S01]  /*16690*/  @P2 IADD3 R11, R7.reuse, RZ, RZ ;  /* 0x000000ff070b2210 */ /* 0x040fe20007ffe0ff */
[----:B------:R-:W-:Y:S01]  /*166a0*/  UISETP.NE.AND UP0, UPT, UR23, 0x1, UPT ;  /* 0x000000011700788c */ /* 0x000fe2000bf05270 */
[----:B------:R-:W-:Y:S01]  /*166b0*/  ULDC.64 UR8, c[0x0][0x3c8] ;  /* 0x0000f20000087ab9 */ /* 0x000fe20000000a00 */
[----:B------:R-:W-:Y:S01]  /*166c0*/  R2UR UR27, R10 ;  /* 0x000000000a1b72ca */ /* 0x000fe200000e0000 */
[----:B------:R-:W-:Y:S01]  /*166d0*/  IMAD R7, R7, UR9, R12 ;  /* 0x0000000907077c24 */ /* 0x000fe2000f8e020c */
[----:B--2---:R-:W-:Y:S01]  /*166e0*/  ISETP.NE.AND P3, PT, R11, R22, PT ;  /* 0x000000160b00720c */ /* 0x004fe20003f65270 */
[----:B------:R-:W-:Y:S01]  /*166f0*/  ULDC.64 UR10, c[0x0][0x3c0] ;  /* 0x0000f000000a7ab9 */ /* 0x000fe20000000a00 */
[----:B------:R-:W-:Y:S01]  /*16700*/  UMOV UR30, UR15 ;  /* 0x0000000f001e7c82 */ /* 0x000fe20008000000 */
[----:B------:R-:W-:Y:S01]  /*16710*/  IMAD.U32 R8, R8, 0x20, R7 ;  /* 0x0000002008087824 */ /* 0x000fe200078e0007 */
[----:B------:R-:W-:Y:S01]  /*16720*/  UIADD3 UR9, -UR15, URZ, URZ ;  /* 0x0000003f0f097290 */ /* 0x000fe2000fffe13f */
[----:B0-----:R-:W-:-:S02]  /*16730*/  IMAD R7, R6, R15, R16 ;  /* 0x0000000f06077224 */ /* 0x001fc400078e0210 */
[----:B------:R-:W-:Y:S01]  /*16740*/  @UP0 ULDC UR16, c[0x0][0x39c] ;  /* 0x0000e70000100ab9 */ /* 0x000fe20000000800 */
[----:B------:R-:W-:Y:S01]  /*16750*/  @UP0 ULDC UR38, c[0x0][0x3a0] ;  /* 0x0000e80000260ab9 */ /* 0x000fe20000000800 */
[----:B------:R-:W-:Y:S01]  /*16760*/  UIMAD.WIDE.U32 UR16, UR15, UR16, URZ ;  /* 0x000000100f1072a5 */ /* 0x000fe2000f8e003f */
[----:B------:R-:W-:Y:S01]  /*16770*/  IMAD.U32 R7, R7, 0x400, R8 ;  /* 0x0000040007077824 */ /* 0x000fe200078e0008 */
[----:B------:R-:W-:Y:S01]  /*16780*/  UIMAD UR9, UR18, UR9, UR7 ;  /* 0x00000009120972a4 */ /* 0x000fe2000f8e0207 */
[C---:B------:R-:W-:Y:S01]  /*16790*/  VIADD R10, R5.reuse, 0x1 ;  /* 0x00000001050a7836 */ /* 0x040fe20000000000 */
[----:B------:R-:W-:Y:S01]  /*167a0*/  UIMAD UR27, UR27, UR10, UR31 ;  /* 0x0000000a1b1b72a4 */ /* 0x000fe2000f8e021f */
[----:B------:R-:W-:Y:S01]  /*167b0*/  @P3 IADD3 R10, R5, RZ, RZ ;  /* 0x000000ff050a3210 */ /* 0x000fe20007ffe0ff */
[----:B------:R-:W-:Y:S01]  /*167c0*/  @UP0 USHF.R.U32.HI UR30, URZ, UR38, UR17 ;  /* 0x000000263f1e0299 */ /* 0x000fe20008011611 */
[----:B------:R-:W-:Y:S01]  /*167d0*/  R2UR UR31, R7 ;  /* 0x00000000071f72ca */ /* 0x000fe200000e0000 */
[----:B------:R-:W-:Y:S01]  /*167e0*/  UIMAD UR28, UR9, UR11, UR28 ;  /* 0x0000000b091c72a4 */ /* 0x000fe2000f8e021c */
[----:B------:R-:W-:Y:S01]  /*167f0*/  ISETP.NE.AND P4, PT, R10, R23, PT ;  /* 0x000000170a00720c */ /* 0x000fe20003f85270 */
[----:B------:R-:W-:Y:S01]  /*16800*/  UIADD3 UR10, -UR30, URZ, URZ ;  /* 0x0000003f1e0a7290 */ /* 0x000fe2000fffe13f */
[----:B------:R-:W-:Y:S01]  /*16810*/  R2UR UR18, R18 ;  /* 0x00000000121272ca */ /* 0x000fe200000e0000 */
[----:B------:R-:W-:Y:S01]  /*16820*/  UIADD3 UR16, UR19, 0x20000, URZ ;  /* 0x0002000013107890 */ /* 0x000fe2000fffe03f */
[----:B------:R-:W-:Y:S01]  /*16830*/  VIADD R12, R6, 0x1 ;  /* 0x00000001060c7836 */ /* 0x000fe20000000000 */
[----:B------:R-:W-:Y:S01]  /*16840*/  UIMAD UR7, UR23, UR10, UR15 ;  /* 0x0000000a170772a4 */ /* 0x000fe2000f8e020f */
[----:B------:R-:W-:Y:S01]  /*16850*/  SEL R5, RZ, 0x1, P5 ;  /* 0x00000001ff057807 */ /* 0x000fe20002800000 */
[----:B------:R-:W-:Y:S01]  /*16860*/  UMOV UR17, UR25 ;  /* 0x0000001900117c82 */ /* 0x000fe20008000000 */
[----:B------:R-:W-:Y:S01]  /*16870*/  R2UR UR10, R19 ;  /* 0x00000000130a72ca */ /* 0x000fe200000e0000 */
[----:B------:R-:W-:Y:S01]  /*16880*/  UIMAD UR29, UR7, UR8, UR29 ;  /* 0x00000008071d72a4 */ /* 0x000fe2000f8e021d */
[----:B------:R-:W-:Y:S01]  /*16890*/  LOP3.LUT R4, R4, R5, RZ, 0x3c, !PT ;  /* 0x0000000504047212 */ /* 0x000fe200078e3cff */
[----:B------:R-:W-:Y:S01]  /*168a0*/  UPRMT UR7, UR31, 0x5410, URZ ;  /* 0x000054101f077896 */ /* 0x000fe2000800003f */
[----:B------:R-:W-:Y:S01]  /*168b0*/  SEL R8, R9, RZ, P2 ;  /* 0x000000ff09087207 */ /* 0x000fe20001000000 */
[----:B------:R-:W-:Y:S01]  /*168c0*/  UIADD3 UR8, UR19, 0x22000, URZ ;  /* 0x0002200013087890 */ /* 0x000fe2000fffe03f */
[----:B------:R-:W-:Y:S01]  /*168d0*/  @P4 IMAD.MOV R12, RZ, RZ, R6 ;  /* 0x000000ffff0c4224 */ /* 0x000fe200078e0206 */
[----:B------:R-:W-:Y:S01]  /*168e0*/  UMOV UR13, UR21 ;  /* 0x00000015000d7c82 */ /* 0x000fe20008000000 */
[----:B------:R-:W-:Y:S01]  /*168f0*/  UMOV UR19, UR26 ;  /* 0x0000001a00137c82 */ /* 0x000fe20008000000 */
[----:B------:R-:W-:Y:S01]  /*16900*/  UMOV UR9, UR25 ;  /* 0x0000001900097c82 */ /* 0x000fe20008000000 */
[----:B------:R-:W-:Y:S01]  /*16910*/  UMOV UR11, UR26 ;  /* 0x0000001a000b7c82 */ /* 0x000fe20008000000 */
[----:B------:R-:W-:Y:S01]  /*16920*/  SEL R7, R11, RZ, P3 ;  /* 0x000000ff0b077207 */ /* 0x000fe20001800000 */
[----:B------:R0:W-:Y:S01]  /*16930*/  UTMALDG.5D.IM2COL [UR24], [UR32], UR7 ;  /* 0x00000018200073b4 */ /* 0x0001e20008060007 */
[----:B------:R-:W-:-:S02]  /*16940*/  SEL R5, R10, RZ, P4 ;  /* 0x000000ff0a057207 */ /* 0x000fc40002000000 */
[----:B------:R-:W-:Y:S01]  /*16950*/  MOV R6, R12 ;  /* 0x0000000c00067202 */ /* 0x000fe20000000f00 */
[----:B------:R0:W-:Y:S01]  /*16960*/  UTMALDG.5D [UR16], [UR34], desc[UR36] ;  /* 0x00002410220075b4 */ /* 0x0001e20008021000 */
[----:B------:R0:W-:Y:S02]  /*16970*/  UTMALDG.5D [UR8], [UR34], desc[UR36] ;  /* 0x00002408220075b4 */ /* 0x0001e40008021000 */
[----:B0-----:R-:W-:Y:S05]  /*16980*/  @P6 BRA `(.L_x_528) ;  /* 0xfffffff800306947 */ /* 0x001fea000383ffff */
.L_x_524:
[----:B------:R-:W-:Y:S05]  /*16990*/  WARPSYNC.ALL ;  /* 0x0000000000007948 */ /* 0x000fea0003800000 */
[----:B------:R-:W-:-:S13]  /*169a0*/  ELECT P0, URZ, PT ;  /* 0x00000000003f782f */ /* 0x000fda0003800000 */
[----:B------:R-:W-:Y:S05]  /*169b0*/  @!P0 EXIT ;  /* 0x000000000000894d */ /* 0x000fea0003800000 */
[----:B------:R-:W-:-:S04]  /*169c0*/  ULOP3.LUT UR6, UR6, 0x2, URZ, 0xfc, !UPT ;  /* 0x0000000206067892 */ /* 0x000fc8000f8efc3f */
[----:B------:R-:W-:-:S06]  /*169d0*/  UISETP.NE.AND UP0, UPT, UR6, 0x3, UPT ;  /* 0x000000030600788c */ /* 0x000fcc000bf05270 */
[----:B------:R-:W-:-:S13]  /*169e0*/  PLOP3.LUT P0, PT, PT, PT, UP0, 0x80, 0x0 ;  /* 0x000000000000781c */ /* 0x000fda0003f0f008 */
[----:B------:R-:W-:Y:S05]  /*169f0*/  @!P0 BRA `(.L_x_529) ;  /* 0x0000000000048947 */ /* 0x000fea0003800000 */
[----:B------:R-:W-:Y:S01]  /*16a00*/  BPT.TRAP 0x1 ;  /* 0x000000040000795c */ /* 0x000fe20000300000 */
.L_x_529:
[----:B------:R-:W0:Y:S01]  /*16a10*/  S2UR UR7, SR_CgaCtaId ;  /* 0x00000000000779c3 */ /* 0x000e220000008800 */
[----:B------:R-:W-:Y:S01]  /*16a20*/  ULOP3.LUT UP0, URZ, UR5, 0x4, URZ, 0xc0, !UPT ;  /* 0x00000004053f7892 */ /* 0x000fe2000f80c03f */
[----:B------:R-:W-:Y:S01]  /*16a30*/  UMOV UR6, 0x400 ;  /* 0x0000040000067882 */ /* 0x000fe20000000000 */
[----:B------:R-:W-:Y:S02]  /*16a40*/  USHF.L.U32 UR4, UR5, 0x3, URZ ;  /* 0x0000000305047899 */ /* 0x000fe4000800063f */
[----:B------:R-:W-:Y:S02]  /*16a50*/  USEL UR8, URZ, 0x1, UP0 ;  /* 0x000000013f087887 */ /* 0x000fe40008000000 */
[----:B------:R-:W-:-:S04]  /*16a60*/  ULOP3.LUT UR5, UR5, 0x3, URZ, 0xc0, !UPT ;  /* 0x0000000305057892 */ /* 0x000fc8000f8ec03f */
[----:B------:R-:W-:-:S05]  /*16a70*/  IMAD.U32 R0, RZ, RZ, UR8 ;  /* 0x00000008ff007e24 */ /* 0x000fca000f8e00ff */
[----:B------:R-:W-:Y:S01]  /*16a80*/  SHF.L.U32 R0, R0, 0x1f, RZ ;  /* 0x0000001f00007819 */ /* 0x000fe200000006ff */
[----:B0-----:R-:W-:Y:S02]  /*16a90*/  ULEA UR7, UR7, UR6, 0x18 ;  /* 0x0000000607077291 */ /* 0x001fe4000f8ec03f */
[----:B------:R-:W-:Y:S02]  /*16aa0*/  ULOP3.LUT UR6, UR4, 0x18, URZ, 0xc0, !UPT ;  /* 0x0000001804067892 */ /* 0x000fe4000f8ec03f */
[----:B------:R-:W-:-:S04]  /*16ab0*/  UIADD3 UR4, UR7, 0x30020, URZ ;  /* 0x0003002007047890 */ /* 0x000fc8000fffe03f */
[----:B------:R-:W-:-:S12]  /*16ac0*/  UIADD3 UR6, UR4, UR6, URZ ;  /* 0x0000000604067290 */ /* 0x000fd8000fffe03f */
.L_x_530:
[----:B0-----:R-:W-:-:S04]  /*16ad0*/  IMAD.U32 R3, RZ, RZ, UR6 ;  /* 0x00000006ff037e24 */ /* 0x001fc8000f8e00ff */
[----:B------:R0:W1:Y:S03]  /*16ae0*/  SYNCS.PHASECHK.TRANS64.TRYWAIT P0, [R3+URZ], R0 ;  /* 0x00000000030075a7 */ /* 0x000066000800017f */
[----:B-1----:R-:W-:Y:S05]  /*16af0*/  @!P0 NANOSLEEP.SYNCS 0x989680 ;  /* 0x009896800000895d */ /* 0x002fea0003900000 */
[----:B------:R-:W1:Y:S02]  /*16b00*/  @!P0 SYNCS.PHASECHK.TRANS64 P0, [R3+URZ], R0 ;  /* 0x00000000030085a7 */ /* 0x000e64000800007f */
[----:B-1----:R-:W-:Y:S05]  /*16b10*/  @!P0 BRA `(.L_x_530) ;  /* 0xfffffffc00ec8947 */ /* 0x002fea000383ffff */
[----:B------:R-:W-:-:S04]  /*16b20*/  UIADD3 UR5, UR5, 0x1, URZ ;  /* 0x0000000105057890 */ /* 0x000fc8000fffe03f */
[----:B------:R-:W-:Y:S02]  /*16b30*/  UISETP.EQ.XOR UP0, UPT, UR5, 0x4, !UP0 ;  /* 0x000000040500788c */ /* 0x000fe4000c702a70 */
[----:B------:R-:W-:Y:S02]  /*16b40*/  UISETP.NE.AND UP1, UPT, UR5, 0x4, UPT ;  /* 0x000000040500788c */ /* 0x000fe4000bf25270 */
[----:B------:R-:W-:Y:S02]  /*16b50*/  USEL UR6, URZ, 0x1, !UP0 ;  /* 0x000000013f067887 */ /* 0x000fe4000c000000 */
[----:B------:R-:W-:-:S04]  /*16b60*/  USEL UR5, UR5, URZ, UP1 ;  /* 0x0000003f05057287 */ /* 0x000fc80008800000 */
[----:B0-----:R-:W-:Y:S01]  /*16b70*/  IMAD.U32 R0, RZ, RZ, UR6 ;  /* 0x00000006ff007e24 */ /* 0x001fe2000f8e00ff */
[----:B------:R-:W-:-:S04]  /*16b80*/  ULEA UR7, UR5, UR4, 0x3 ;  /* 0x0000000405077291 */ /* 0x000fc8000f8e183f */
[----:B------:R-:W-:-:S08]  /*16b90*/  SHF.L.U32 R0, R0, 0x1f, RZ ;  /* 0x0000001f00007819 */ /* 0x000fd000000006ff */
.L_x_531:
[----:B0-----:R-:W-:-:S04]  /*16ba0*/  IMAD.U32 R3, RZ, RZ, UR7 ;  /* 0x00000007ff037e24 */ /* 0x001fc8000f8e00ff */
[----:B------:R0:W1:Y:S03]  /*16bb0*/  SYNCS.PHASECHK.TRANS64.TRYWAIT P0, [R3+URZ], R0 ;  /* 0x00000000030075a7 */ /* 0x000066000800017f */
[----:B-1----:R-:W-:Y:S05]  /*16bc0*/  @!P0 NANOSLEEP.SYNCS 0x989680 ;  /* 0x009896800000895d */ /* 0x002fea0003900000 */
[----:B------:R-:W1:Y:S02]  /*16bd0*/  @!P0 SYNCS.PHASECHK.TRANS64 P0, [R3+URZ], R0 ;  /* 0x00000000030085a7 */ /* 0x000e64000800007f */
[----:B-1----:R-:W-:Y:S05]  /*16be0*/  @!P0 BRA `(.L_x_531) ;  /* 0xfffffffc00ec8947 */ /* 0x002fea000383ffff */
[----:B------:R-:W-:-:S04]  /*16bf0*/  UIADD3 UR5, UR5, 0x1, URZ ;  /* 0x0000000105057890 */ /* 0x000fc8000fffe03f */
[----:B------:R-:W-:Y:S02]  /*16c00*/  UISETP.EQ.XOR UP0, UPT, UR5, 0x4, UP0 ;  /* 0x000000040500788c */ /* 0x000fe40008702a70 */
[----:B------:R-:W-:Y:S02]  /*16c10*/  UISETP.NE.AND UP1, UPT, UR5, 0x4, UPT ;  /* 0x000000040500788c */ /* 0x000fe4000bf25270 */
[----:B------:R-:W-:Y:S02]  /*16c20*/  USEL UR6, URZ, 0x1, !UP0 ;  /* 0x000000013f067887 */ /* 0x000fe4000c000000 */
[----:B------:R-:W-:-:S04]  /*16c30*/  USEL UR5, UR5, URZ, UP1 ;  /* 0x0000003f05057287 */ /* 0x000fc80008800000 */
[----:B0-----:R-:W-:Y:S01]  /*16c40*/  MOV R0, UR6 ;  /* 0x0000000600007c02 */ /* 0x001fe20008000f00 */
[----:B------:R-:W-:-:S03]  /*16c50*/  ULEA UR7, UR5, UR4, 0x3 ;  /* 0x0000000405077291 */ /* 0x000fc6000f8e183f */
[----:B------:R-:W-:-:S09]  /*16c60*/  SHF.L.U32 R0, R0, 0x1f, RZ ;  /* 0x0000001f00007819 */ /* 0x000fd200000006ff */
.L_x_532:
        /* <DEDUP_REMOVED lines=10> */
[----:B0-----:R-:W-:Y:S01]  /*16d10*/  IMAD.U32 R0, RZ, RZ, UR6 ;  /* 0x00000006ff007e24 */ /* 0x001fe2000f8e00ff */
[----:B------:R-:W-:-:S04]  /*16d20*/  ULEA UR5, UR5, UR4, 0x3 ;  /* 0x0000000405057291 */ /* 0x000fc8000f8e183f */
[----:B------:R-:W-:-:S08]  /*16d30*/  SHF.L.U32 R0, R0, 0x1f, RZ ;  /* 0x0000001f00007819 */ /* 0x000fd000000006ff */
.L_x_533:
[----:B0-----:R-:W-:-:S04]  /*16d40*/  IMAD.U32 R3, RZ, RZ, UR5 ;  /* 0x00000005ff037e24 */ /* 0x001fc8000f8e00ff */
[----:B------:R0:W1:Y:S03]  /*16d50*/  SYNCS.PHASECHK.TRANS64.TRYWAIT P0, [R3+URZ], R0 ;  /* 0x00000000030075a7 */ /* 0x000066000800017f */
[----:B-1----:R-:W-:Y:S05]  /*16d60*/  @!P0 NANOSLEEP.SYNCS 0x989680 ;  /* 0x009896800000895d */ /* 0x002fea0003900000 */
[----:B------:R-:W1:Y:S02]  /*16d70*/  @!P0 SYNCS.PHASECHK.TRANS64 P0, [R3+URZ], R0 ;  /* 0x00000000030085a7 */ /* 0x000e64000800007f */
[----:B-1----:R-:W-:Y:S05]  /*16d80*/  @P0 EXIT ;  /* 0x000000000000094d */ /* 0x002fea0003800000 */
[----:B------:R-:W-:Y:S05]  /*16d90*/  BRA `(.L_x_533) ;  /* 0xfffffffc00e87947 */ /* 0x000fea000383ffff */
.L_x_534:
[----:B------:R-:W-:-:S00]  /*16da0*/  BRA `(.L_x_534) ;  /* 0xfffffffc00fc7947 */ /* 0x000fc0000383ffff */
[----:B------:R-:W-:-:S00]  /*16db0*/  NOP ;  /* 0x0000000000007918 */ /* 0x000fc00000000000 */
        /* <DEDUP_REMOVED lines=12> */
.L_x_535:


//--------------------- .nv.shared._ZN7cutlass13device_kernelINS_4conv6kernel13ConvUniversalINS1_16ConvProblemShapeILNS1_8OperatorE1ELi3EEENS1_10collective14CollectiveConvINS1_46MainloopSm90TmaGmmaWarpSpecializedImplicitGemmILS5_1ELi4ELi3EN4cute5tupleIJNSA_1CILi1EEESD_SD_EEENS1_36KernelImplicitTmaWarpSpecializedSm90ELi1EEENSB_IJNSC_ILi256EEENSC_ILi128EEENSB_IJNSC_ILi64EEEEEEEEENS_10bfloat16_tESM_NSA_8TiledMMAINSA_8MMA_AtomIJNSA_4SM904GMMA28MMA_64x128x16_F32BF16BF16_SSILNSQ_5MajorE0ELSS_1ELNSQ_7ScaleInE1ELST_1EEEEEENSA_6LayoutISE_NSB_IJNSC_ILi0EEESX_SX_EEEEENSB_IJNSA_10UnderscoreES10_S10_EEEEENS7_6detail26Sm90ImplicitGemmTileTraitsINSA_20SM90_TMA_LOAD_IM2COLENSA_14ComposedLayoutINSA_7SwizzleILi3ELi4ELi3EEENSA_18smem_ptr_flag_bitsILi16EEENSW_INSB_IJNSB_IJNSC_ILi8EEENSC_ILi32EEEEEENSB_IJSJ_SD_EEENSB_IJSD_NSC_ILi4EEEEEEEEENSB_IJNSB_IJSJ_NSC_ILi512EEEEEENSB_IJSD_SX_EEENSB_IJSX_NSC_ILi16384EEEEEEEEEEEEEvEENS14_INSA_13SM90_TMA_LOADENS16_IS18_S1A_NSW_INSB_IJNSB_IJSJ_NSC_ILi2EEEEEENSB_IJS1B_S1B_EEES1G_EEENSB_IJNSB_IJSD_NSC_ILi4096EEEEEES1J_NSB_IJSX_NSC_ILi8192EEEEEEEEEEEEEvEEEENS_8epilogue10collective6detail29Sm90TmaWarpSpecializedAdapterINS26_15DefaultEpilogueISM_NSB_IJNSB_IJllllEEESD_SX_EEES2B_NS25_6thread17LinearCombinationISM_Li1EffLNS2C_9ScaleType4KindE0ELNS_15FloatRoundStyleE2ESM_EENS_4gemm15EpilogueDefaultEEEEEvvEEEEvNT_6ParamsE --------------------------
	.section	.nv.shared._ZN7cutlass13device_kernelINS_4conv6kernel13ConvUniversalINS1_16ConvProblemShapeILNS1_8OperatorE1ELi3EEENS1_10collective14CollectiveConvINS1_46MainloopSm90TmaGmmaWarpSpecializedImplicitGemmILS5_1ELi4ELi3EN4cute5tupleIJNSA_1CILi1EEESD_SD_EEENS1_36KernelImplicitTmaWarpSpecializedSm90ELi1EEENSB_IJNSC_ILi256EEENSC_ILi128EEENSB_IJNSC_ILi64EEEEEEEEENS_10bfloat16_tESM_NSA_8TiledMMAINSA_8MMA_AtomIJNSA_4SM904GMMA28MMA_64x128x16_F32BF16BF16_SSILNSQ_5MajorE0ELSS_1ELNSQ_7ScaleInE1ELST_1EEEEEENSA_6LayoutISE_NSB_IJNSC_ILi0EEESX_SX_EEEEENSB_IJNSA_10UnderscoreES10_S10_EEEEENS7_6detail26Sm90ImplicitGemmTileTraitsINSA_20SM90_TMA_LOAD_IM2COLENSA_14ComposedLayoutINSA_7SwizzleILi3ELi4ELi3EEENSA_18smem_ptr_flag_bitsILi16EEENSW_INSB_IJNSB_IJNSC_ILi8EEENSC_ILi32EEEEEENSB_IJSJ_SD_EEENSB_IJSD_NSC_ILi4EEEEEEEEENSB_IJNSB_IJSJ_NSC_ILi512EEEEEENSB_IJSD_SX_EEENSB_IJSX_NSC_ILi16384EEEEEEEEEEEEEvEENS14_INSA_13SM90_TMA_LOADENS16_IS18_S1A_NSW_INSB_IJNSB_IJSJ_NSC_ILi2EEEEEENSB_IJS1B_S1B_EEES1G_EEENSB_IJNSB_IJSD_NSC_ILi4096EEEEEES1J_NSB_IJSX_NSC_ILi8192EEEEEEEEEEEEEvEEEENS_8epilogue10collective6detail29Sm90TmaWarpSpecializedAdapterINS26_15DefaultEpilogueISM_NSB_IJNSB_IJllllEEESD_SX_EEES2B_NS25_6thread17LinearCombinationISM_Li1EffLNS2C_9ScaleType4KindE0ELNS_15FloatRoundStyleE2ESM_EENS_4gemm15EpilogueDefaultEEEEEvvEEEEvNT_6ParamsE,"aw",@nobits
	.sectionflags	@""
	.align	16
	.zero		1024


//--------------------- .nv.shared.reserved.0     --------------------------
	.section	.nv.shared.reserved.0,"aw",@nobits
	.weak		__nv_reservedSMEM_offset_0_alias
	.size		__nv_reservedSMEM_offset_0_alias, 0, 0
	.other		__nv_reservedSMEM_offset_0_alias,@"STO_CUDA_RESERVED_SHARED STV_DEFAULT"
__nv_reservedSMEM_offset_0_alias:
	.zero		0


//--------------------- .nv.global                --------------------------
	.section	.nv.global,"aw",@nobits
.nv.global:
	.type		_ZN39_INTERNAL_c73ecca6_4_k_cu_ccb5b51e_27904cute1_E,@object
	.size		_ZN39_INTERNAL_c73ecca6_4_k_cu_ccb5b51e_27904cute1_E,(_ZN39_INTERNAL_c73ecca6_4_k_cu_ccb5b51e_27904cuda3std3__45__cpo6cbeginE - _ZN39_INTERNAL_c73ecca6_4_k_cu_ccb5b51e_27904cute1_E)
_ZN39_INTERNAL_c73ecca6_4_k_cu_ccb5b51e_27904cute1_E:
	.zero		1
	.type		_ZN39_INTERNAL_c73ecca6_4_k_cu_ccb5b51e_27904cuda3std3__45__cpo6cbeginE,@object
	.size		_ZN39_INTERNAL_c73ecca6_4_k_cu_ccb5b51e_27904cuda3std3__45__cpo6cbeginE,(_ZN39_INTERNAL_c73ecca6_4_k_cu_ccb5b51e_27904cuda3std3__48in_placeE - _ZN39_INTERNAL_c73ecca6_4_k_cu_ccb5b51e_27904cuda3std3__45__cpo6cbeginE)
_ZN39_INTERNAL_c73ecca6_4_k_cu_ccb5b51e_27904cuda3std3__45__cpo6cbeginE:
	.zero		1
	.type		_ZN39_INTERNAL_c73ecca6_4_k_cu_ccb5b51e_27904cuda3std3__48in_placeE,@object
	.size		_ZN39_INTERNAL_c73ecca6_4_k_cu_ccb5b51e_27904cuda3std3__48in_placeE,(_ZN39_INTERNAL_c73ecca6_4_k_cu_ccb5b51e_27904cuda3std6ranges3__45__cpo9iter_moveE - _ZN39_INTERNAL_c73ecca6_4_k_cu_ccb5b51e_27904cuda3std3__48in_placeE)
_ZN39_INTERNAL_c73ecca6_4_k_cu_ccb5b51e_27904cuda3std3__48in_placeE:
	.zero		1
	.type		_ZN39_INTERNAL_c73ecca6_4_k_cu_ccb5b51e_27904cuda3std6ranges3__45__cpo9iter_moveE,@object
	.size		_ZN39_INTERNAL_c73ecca6_4_k_cu_ccb5b51e_27904cuda3std6ranges3__45__cpo9iter_moveE,(_ZN39_INTERNAL_c73ecca6_4_k_cu_ccb5b51e_27904cuda3std3__45__cpo5beginE - _ZN39_INTERNAL_c73ecca6_4_k_cu_ccb5b51e_27904cuda3std6ranges3__45__cpo9iter_moveE)
_ZN39_INTERNAL_c73ecca6_4_k_cu_ccb5b51e_27904cuda3std6ranges3__45__cpo9iter_moveE:
	.zero		1
	.type		_ZN39_INTERNAL_c73ecca6_4_k_cu_ccb5b51e_27904cuda3std3__45__cpo5beginE,@object
	.size		_ZN39_INTERNAL_c73ecca6_4_k_cu_ccb5b51e_27904cuda3std3__45__cpo5beginE,(_ZN39_INTERNAL_c73ecca6_4_k_cu_ccb5b51e_27904cuda3std3__441_GLOBAL__N__c73ecca6_4_k_cu_ccb5b51e_27906ignoreE - _ZN39_INTERNAL_c73ecca6_4_k_cu_ccb5b51e_27904cuda3std3__45__cpo5beginE)
_ZN39_INTERNAL_c73ecca6_4_k_cu_ccb5b51e_27904cuda3std3__45__cpo5beginE:
	.zero		1
	.type		_ZN39_INTERNAL_c73ecca6_4_k_cu_ccb5b51e_27904cuda3std3__441_GLOBAL__N__c73ecca6_4_k_cu_ccb5b51e_27906ignoreE,@object
	.size		_ZN39_INTERNAL_c73ecca6_4_k_cu_ccb5b51e_27904cuda3std3__441_GLOBAL__N__c73ecca6_4_k_cu_ccb5b51e_27906ignoreE,(_ZN39_INTERNAL_c73ecca6_4_k_cu_ccb5b51e_27904cute7productE - _ZN39_INTERNAL_c73ecca6_4_k_cu_ccb5b51e_27904cuda3std3__441_GLOBAL__N__c73ecca6_4_k_cu_ccb5b51e_27906ignoreE)
_ZN39_INTERNAL_c73ecca6_4_k_cu_ccb5b51e_27904cuda3std3__441_GLOBAL__N__c73ecca6_4_k_cu_ccb5b51e_27906ignoreE:
	.zero		1
	.type		_ZN39_INTERNAL_c73ecca6_4_k_cu_ccb5b51e_27904cute7productE,@object
	.size		_ZN39_INTERNAL_c73ecca6_4_k_cu_ccb5b51e_27904cute7productE,(_ZN39_INTERNAL_c73ecca6_4_k_cu_ccb5b51e_27904cuda3std3__45__cpo3endE - _ZN39_INTERNAL_c73ecca6_4_k_cu_ccb5b51e_27904cute7productE)
_ZN39_INTERNAL_c73ecca6_4_k_cu_ccb5b51e_27904cute7productE:
	.zero		1
	.type		_ZN39_INTERNAL_c73ecca6_4_k_cu_ccb5b51e_27904cuda3std3__45__cpo3endE,@object
	.size		_ZN39_INTERNAL_c73ecca6_4_k_cu_ccb5b51e_27904cuda3std3__45__cpo3endE,(_ZN39_INTERNAL_c73ecca6_4_k_cu_ccb5b51e_27904cuda3std3__419piecewise_constructE - _ZN39_INTERNAL_c73ecca6_4_k_cu_ccb5b51e_27904cuda3std3__45__cpo3endE)
_ZN39_INTERNAL_c73ecca6_4_k_cu_ccb5b51e_27904cuda3std3__45__cpo3endE:
	.zero		1
	.type		_ZN39_INTERNAL_c73ecca6_4_k_cu_ccb5b51e_27904cuda3std3__419piecewise_constructE,@object
	.size		_ZN39_INTERNAL_c73ecca6_4_k_cu_ccb5b51e_27904cuda3std3__419piecewise_constructE,(_ZN39_INTERNAL_c73ecca6_4_k_cu_ccb5b51e_27904cuda3std3__45__cpo4cendE - _ZN39_INTERNAL_c73ecca6_4_k_cu_ccb5b51e_27904cuda3std3__419piecewise_constructE)
_ZN39_INTERNAL_c73ecca6_4_k_cu_ccb5b51e_27904cuda3std3__419piecewise_constructE:
	.zero		1
	.type		_ZN39_INTERNAL_c73ecca6_4_k_cu_ccb5b51e_27904cuda3std3__45__cpo4cendE,@object
	.size		_ZN39_INTERNAL_c73ecca6_4_k_cu_ccb5b51e_27904cuda3std3__45__cpo4cendE,(_ZN39_INTERNAL_c73ecca6_4_k_cu_ccb5b51e_27904cuda3std6ranges3__45__cpo4swapE - _ZN39_INTERNAL_c73ecca6_4_k_cu_ccb5b51e_27904cuda3std3__45__cpo4cendE)
_ZN39_INTERNAL_c73ecca6_4_k_cu_ccb5b51e_27904cuda3std3__45__cpo4cendE:
	.zero		1
	.type		_ZN39_INTERNAL_c73ecca6_4_k_cu_ccb5b51e_27904cuda3std6ranges3__45__cpo4swapE,@object
	.size		_ZN39_INTERNAL_c73ecca6_4_k_cu_ccb5b51e_27904cuda3std6ranges3__45__cpo4swapE,(.L_7 - _ZN39_INTERNAL_c73ecca6_4_k_cu_ccb5b51e_27904cuda3std6ranges3__45__cpo4swapE)
_ZN39_INTERNAL_c73ecca6_4_k_cu_ccb5b51e_27904cuda3std6ranges3__45__cpo4swapE:
	.zero		1
.L_7:


//--------------------- .nv.constant0._ZN7cutlass13device_kernelINS_4conv6kernel13ConvUniversalINS1_16ConvProblemShapeILNS1_8OperatorE1ELi3EEENS1_10collective14CollectiveConvINS1_46MainloopSm90TmaGmmaWarpSpecializedImplicitGemmILS5_1ELi4ELi3EN4cute5tupleIJNSA_1CILi1EEESD_SD_EEENS1_36KernelImplicitTmaWarpSpecializedSm90ELi1EEENSB_IJNSC_ILi256EEENSC_ILi128EEENSB_IJNSC_ILi64EEEEEEEEENS_10bfloat16_tESM_NSA_8TiledMMAINSA_8MMA_AtomIJNSA_4SM904GMMA28MMA_64x128x16_F32BF16BF16_SSILNSQ_5MajorE0ELSS_1ELNSQ_7ScaleInE1ELST_1EEEEEENSA_6LayoutISE_NSB_IJNSC_ILi0EEESX_SX_EEEEENSB_IJNSA_10UnderscoreES10_S10_EEEEENS7_6detail26Sm90ImplicitGemmTileTraitsINSA_20SM90_TMA_LOAD_IM2COLENSA_14ComposedLayoutINSA_7SwizzleILi3ELi4ELi3EEENSA_18smem_ptr_flag_bitsILi16EEENSW_INSB_IJNSB_IJNSC_ILi8EEENSC_ILi32EEEEEENSB_IJSJ_SD_EEENSB_IJSD_NSC_ILi4EEEEEEEEENSB_IJNSB_IJSJ_NSC_ILi512EEEEEENSB_IJSD_SX_EEENSB_IJSX_NSC_ILi16384EEEEEEEEEEEEEvEENS14_INSA_13SM90_TMA_LOADENS16_IS18_S1A_NSW_INSB_IJNSB_IJSJ_NSC_ILi2EEEEEENSB_IJS1B_S1B_EEES1G_EEENSB_IJNSB_IJSD_NSC_ILi4096EEEEEES1J_NSB_IJSX_NSC_ILi8192EEEEEEEEEEEEEvEEEENS_8epilogue10collective6detail29Sm90TmaWarpSpecializedAdapterINS26_15DefaultEpilogueISM_NSB_IJNSB_IJllllEEESD_SX_EEES2B_NS25_6thread17LinearCombinationISM_Li1EffLNS2C_9ScaleType4KindE0ELNS_15FloatRoundStyleE2ESM_EENS_4gemm15EpilogueDefaultEEEEEvvEEEEvNT_6ParamsE --------------------------
	.section	.nv.constant0._ZN7cutlass13device_kernelINS_4conv6kernel13ConvUniversalINS1_16ConvProblemShapeILNS1_8OperatorE1ELi3EEENS1_10collective14CollectiveConvINS1_46MainloopSm90TmaGmmaWarpSpecializedImplicitGemmILS5_1ELi4ELi3EN4cute5tupleIJNSA_1CILi1EEESD_SD_EEENS1_36KernelImplicitTmaWarpSpecializedSm90ELi1EEENSB_IJNSC_ILi256EEENSC_ILi128EEENSB_IJNSC_ILi64EEEEEEEEENS_10bfloat16_tESM_NSA_8TiledMMAINSA_8MMA_AtomIJNSA_4SM904GMMA28MMA_64x128x16_F32BF16BF16_SSILNSQ_5MajorE0ELSS_1ELNSQ_7ScaleInE1ELST_1EEEEEENSA_6LayoutISE_NSB_IJNSC_ILi0EEESX_SX_EEEEENSB_IJNSA_10UnderscoreES10_S10_EEEEENS7_6detail26Sm90ImplicitGemmTileTraitsINSA_20SM90_TMA_LOAD_IM2COLENSA_14ComposedLayoutINSA_7SwizzleILi3ELi4ELi3EEENSA_18smem_ptr_flag_bitsILi16EEENSW_INSB_IJNSB_IJNSC_ILi8EEENSC_ILi32EEEEEENSB_IJSJ_SD_EEENSB_IJSD_NSC_ILi4EEEEEEEEENSB_IJNSB_IJSJ_NSC_ILi512EEEEEENSB_IJSD_SX_EEENSB_IJSX_NSC_ILi16384EEEEEEEEEEEEEvEENS14_INSA_13SM90_TMA_LOADENS16_IS18_S1A_NSW_INSB_IJNSB_IJSJ_NSC_ILi2EEEEEENSB_IJS1B_S1B_EEES1G_EEENSB_IJNSB_IJSD_NSC_ILi4096EEEEEES1J_NSB_IJSX_NSC_ILi8192EEEEEEEEEEEEEvEEEENS_8epilogue10collective6detail29Sm90TmaWarpSpecializedAdapterINS26_15DefaultEpilogueISM_NSB_IJNSB_IJllllEEESD_SX_EEES2B_NS25_6thread17LinearCombinationISM_Li1EffLNS2C_9ScaleType4KindE0ELNS_15FloatRoundStyleE2ESM_EENS_4gemm15EpilogueDefaultEEEEEvvEEEEvNT_6ParamsE,"a",@progbits
	.sectionflags	@""
	.align	4
.nv.constant0._ZN7cutlass13device_kernelINS_4conv6kernel13ConvUniversalINS1_16ConvProblemShapeILNS1_8OperatorE1ELi3EEENS1_10collective14CollectiveConvINS1_46MainloopSm90TmaGmmaWarpSpecializedImplicitGemmILS5_1ELi4ELi3EN4cute5tupleIJNSA_1CILi1EEESD_SD_EEENS1_36KernelImplicitTmaWarpSpecializedSm90ELi1EEENSB_IJNSC_ILi256EEENSC_ILi128EEENSB_IJNSC_ILi64EEEEEEEEENS_10bfloat16_tESM_NSA_8TiledMMAINSA_8MMA_AtomIJNSA_4SM904GMMA28MMA_64x128x16_F32BF16BF16_SSILNSQ_5MajorE0ELSS_1ELNSQ_7ScaleInE1ELST_1EEEEEENSA_6LayoutISE_NSB_IJNSC_ILi0EEESX_SX_EEEEENSB_IJNSA_10UnderscoreES10_S10_EEEEENS7_6detail26Sm90ImplicitGemmTileTraitsINSA_20SM90_TMA_LOAD_IM2COLENSA_14ComposedLayoutINSA_7SwizzleILi3ELi4ELi3EEENSA_18smem_ptr_flag_bitsILi16EEENSW_INSB_IJNSB_IJNSC_ILi8EEENSC_ILi32EEEEEENSB_IJSJ_SD_EEENSB_IJSD_NSC_ILi4EEEEEEEEENSB_IJNSB_IJSJ_NSC_ILi512EEEEEENSB_IJSD_SX_EEENSB_IJSX_NSC_ILi16384EEEEEEEEEEEEEvEENS14_INSA_13SM90_TMA_LOADENS16_IS18_S1A_NSW_INSB_IJNSB_IJSJ_NSC_ILi2EEEEEENSB_IJS1B_S1B_EEES1G_EEENSB_IJNSB_IJSD_NSC_ILi4096EEEEEES1J_NSB_IJSX_NSC_ILi8192EEEEEEEEEEEEEvEEEENS_8epilogue10collective6detail29Sm90TmaWarpSpecializedAdapterINS26_15DefaultEpilogueISM_NSB_IJNSB_IJllllEEESD_SX_EEES2B_NS25_6thread17LinearCombinationISM_Li1EffLNS2C_9ScaleType4KindE0ELNS_15FloatRoundStyleE2ESM_EENS_4gemm15EpilogueDefaultEEEEEvvEEEEvNT_6ParamsE:
	.zero		1664


//--------------------- SYMBOLS --------------------------

	.type		.nv.reservedSmem.offset0,@object
	.size		.nv.reservedSmem.offset0,0x4
